// auto-generated by cutlass_sweep.gemm — config: {"arch": "sm_100", "cluster_m": 1, "cluster_n": 1, "dtype": "fp16", "dtype_b": "fp16", "layout": "nt", "stages": 3, "tile_k": 128, "tile_m": 128, "tile_n": 64}
#include "cutlass/cutlass.h"
#include "cutlass/gemm/collective/collective_builder.hpp"
#include "cutlass/gemm/device/gemm_universal_adapter.h"
#include "cutlass/gemm/kernel/gemm_universal.hpp"
#include "cutlass/epilogue/collective/collective_builder.hpp"

using ElemA = cutlass::half_t;
using ElemB = cutlass::half_t;
using ElemCD = cutlass::half_t;
using Acc  = float;
using TileShape    = cute::Shape<cute::_128, cute::_64, cute::_128>;
using ClusterShape = cute::Shape<cute::_1, cute::_1, cute::_1>;

using CollectiveEpilogue = typename cutlass::epilogue::collective::CollectiveBuilder<
    cutlass::arch::Sm100, cutlass::arch::OpClassTensorOp,
    TileShape, ClusterShape,
    cutlass::epilogue::collective::EpilogueTileAuto,
    Acc, Acc,
    ElemCD, cutlass::layout::RowMajor, 128 / cutlass::sizeof_bits<ElemCD>::value,
    ElemCD, cutlass::layout::RowMajor, 128 / cutlass::sizeof_bits<ElemCD>::value,
    cutlass::epilogue::collective::EpilogueScheduleAuto
  >::CollectiveOp;

using CollectiveMainloop = typename cutlass::gemm::collective::CollectiveBuilder<
    cutlass::arch::Sm100, cutlass::arch::OpClassTensorOp,
    ElemA, cutlass::layout::RowMajor, 128 / cutlass::sizeof_bits<ElemA>::value,
    ElemB, cutlass::layout::ColumnMajor, 128 / cutlass::sizeof_bits<ElemB>::value,
    Acc,
    TileShape, ClusterShape,
    cutlass::gemm::collective::StageCount<3>,
    cutlass::gemm::collective::KernelScheduleAuto
  >::CollectiveOp;

using GemmKernel = cutlass::gemm::kernel::GemmUniversal<
    cute::Shape<int,int,int,int>,
    CollectiveMainloop,
    CollectiveEpilogue
>;
using Gemm = cutlass::gemm::device::GemmUniversalAdapter<GemmKernel>;

// Force the device kernel symbol into the cubin without needing a host main.
auto* _anchor = &cutlass::device_kernel<GemmKernel>;


// ===== COMPILED SASS (sm_100a) =====

	.target	sm_100a

	.elftype	@"ET_EXEC"


//--------------------- .note.nv.tkinfo           --------------------------
	.section	.note.nv.tkinfo,"",@"SHT_NOTE"
	.sectionflags	@"SHF_NOTE_NV_TKINFO"
	.tkinfo
        /*0018*/ 	.word	0x00000002
        /*0030*/ 	.string	""
        /*0030*/ 	.string	"ptxas"
        /*0030*/ 	.string	"Cuda compilation tools, release 13.0, V13.0.88"
        /*0030*/ 	.string	"Build cuda_13.0.r13.0/compiler.36424714_0"
        /*0030*/ 	.string	"-arch sm_100a -m 64 "



//--------------------- .note.nv.cuinfo           --------------------------
	.section	.note.nv.cuinfo,"",@"SHT_NOTE"
	.sectionflags	@"SHF_NOTE_NV_CUINFO"
        /*0018*/ 	.short	0x0002
        /*001a*/ 	.short	0x0064
        /*001c*/ 	.short	0x0082
	.zero		2


//--------------------- .nv.info                  --------------------------
	.section	.nv.info,"",@"SHT_CUDA_INFO"
	.align	4


	//----- nvinfo : EIATTR_REGCOUNT
	.align		4
        /*0000*/ 	.byte	0x04, 0x2f
        /*0002*/ 	.short	(.L_19 - .L_18)
	.align		4
.L_18:
        /*0004*/ 	.word	index@(_ZN7cutlass13device_kernelINS_4gemm6kernel13GemmUniversalIN4cute5tupleIJiiiiEEENS1_10collective13CollectiveMmaINS1_35MainloopSm100TmaUmmaWarpSpecializedILi3ELi2ELi4ENS5_IJNS4_1CILi1EEESB_SB_EEEEENS5_IJNSA_ILi128EEENSA_ILi64EEESE_EEENS_6half_tENS5_IJlSB_lEEESH_SI_NS4_8TiledMMAINS4_8MMA_AtomIJNS4_20SM100_MMA_F16BF16_SSISH_SH_fLi128ELi64ELNS4_4UMMA5MajorE0ELSN_0ELNSM_7ScaleInE0ELSO_0EEEEEENS4_6LayoutISC_NS5_IJNSA_ILi0EEESS_SS_EEEEENS5_IJNS4_10UnderscoreESV_SV_EEEEENS4_13SM90_TMA_LOADENS4_14ComposedLayoutINS4_7SwizzleILi3ELi4ELi3EEENS4_18smem_ptr_flag_bitsILi16EEENSR_INS5_IJNSA_ILi8EEESF_EEENS5_IJSF_SB_EEEEEEEvNS4_8identityESY_S18_vS19_EENS_8epilogue10collective18CollectiveEpilogueINS1B_23Sm100TmaWarpSpecializedILi3ELi2ELi32ELb1ELb0EEEJSG_NS5_IJNSR_ISE_SB_EENSR_INSA_ILi32EEESB_EEEEESH_SI_SH_SI_NS1B_6fusion15FusionCallbacksIS1F_NS1K_17LinearCombinationISH_fSH_fLNS_15FloatRoundStyleE2EEESG_S1J_JEEENS4_5SM1004TMEM4LOAD26SM100_TMEM_LOAD_32dp32b32xESY_NSZ_INS10_ILi2ELi4ELi3EEES13_NSR_INS5_IJS14_S1H_EEENS5_IJS1H_SB_EEEEEEENS4_39AutoVectorizingCopyWithAssumedAlignmentILi128EEENS4_14SM90_TMA_STOREES1Y_S20_S20_EEEvvEEEEvNT_6ParamsE)
        /*0008*/ 	.word	0x0000006f


	//----- nvinfo : EIATTR_FRAME_SIZE
	.align		4
.L_19:
        /*000c*/ 	.byte	0x04, 0x11
        /*000e*/ 	.short	(.L_21 - .L_20)
	.align		4
.L_20:
        /*0010*/ 	.word	index@($__internal_2_$__cuda_sm10x_tcgen05_guardrail_trap_unallocated_columns_being_dealloced)
        /*0014*/ 	.word	0x00000000


	//----- nvinfo : EIATTR_FRAME_SIZE
	.align		4
.L_21:
        /*0018*/ 	.byte	0x04, 0x11
        /*001a*/ 	.short	(.L_23 - .L_22)
	.align		4
.L_22:
        /*001c*/ 	.word	index@($__internal_1_$__cuda_sm10x_tcgen05_guardrail_trap_phase_invalid_during_alloc)
        /*0020*/ 	.word	0x00000000


	//----- nvinfo : EIATTR_FRAME_SIZE
	.align		4
.L_23:
        /*0024*/ 	.byte	0x04, 0x11
        /*0026*/ 	.short	(.L_25 - .L_24)
	.align		4
.L_24:
        /*0028*/ 	.word	index@($__internal_0_$__cuda_sm10x_tcgen05_guardrail_trap_col_being_dealloced_not_returned_by_alloc)
        /*002c*/ 	.word	0x00000000


	//----- nvinfo : EIATTR_FRAME_SIZE
	.align		4
.L_25:
        /*0030*/ 	.byte	0x04, 0x11
        /*0032*/ 	.short	(.L_27 - .L_26)
	.align		4
.L_26:
        /*0034*/ 	.word	index@(_ZN7cutlass13device_kernelINS_4gemm6kernel13GemmUniversalIN4cute5tupleIJiiiiEEENS1_10collective13CollectiveMmaINS1_35MainloopSm100TmaUmmaWarpSpecializedILi3ELi2ELi4ENS5_IJNS4_1CILi1EEESB_SB_EEEEENS5_IJNSA_ILi128EEENSA_ILi64EEESE_EEENS_6half_tENS5_IJlSB_lEEESH_SI_NS4_8TiledMMAINS4_8MMA_AtomIJNS4_20SM100_MMA_F16BF16_SSISH_SH_fLi128ELi64ELNS4_4UMMA5MajorE0ELSN_0ELNSM_7ScaleInE0ELSO_0EEEEEENS4_6LayoutISC_NS5_IJNSA_ILi0EEESS_SS_EEEEENS5_IJNS4_10UnderscoreESV_SV_EEEEENS4_13SM90_TMA_LOADENS4_14ComposedLayoutINS4_7SwizzleILi3ELi4ELi3EEENS4_18smem_ptr_flag_bitsILi16EEENSR_INS5_IJNSA_ILi8EEESF_EEENS5_IJSF_SB_EEEEEEEvNS4_8identityESY_S18_vS19_EENS_8epilogue10collective18CollectiveEpilogueINS1B_23Sm100TmaWarpSpecializedILi3ELi2ELi32ELb1ELb0EEEJSG_NS5_IJNSR_ISE_SB_EENSR_INSA_ILi32EEESB_EEEEESH_SI_SH_SI_NS1B_6fusion15FusionCallbacksIS1F_NS1K_17LinearCombinationISH_fSH_fLNS_15FloatRoundStyleE2EEESG_S1J_JEEENS4_5SM1004TMEM4LOAD26SM100_TMEM_LOAD_32dp32b32xESY_NSZ_INS10_ILi2ELi4ELi3EEES13_NSR_INS5_IJS14_S1H_EEENS5_IJS1H_SB_EEEEEEENS4_39AutoVectorizingCopyWithAssumedAlignmentILi128EEENS4_14SM90_TMA_STOREES1Y_S20_S20_EEEvvEEEEvNT_6ParamsE)
        /*0038*/ 	.word	0x00000000


	//----- nvinfo : EIATTR_MIN_STACK_SIZE
	.align		4
.L_27:
        /*003c*/ 	.byte	0x04, 0x12
        /*003e*/ 	.short	(.L_29 - .L_28)
	.align		4
.L_28:
        /*0040*/ 	.word	index@(_ZN7cutlass13device_kernelINS_4gemm6kernel13GemmUniversalIN4cute5tupleIJiiiiEEENS1_10collective13CollectiveMmaINS1_35MainloopSm100TmaUmmaWarpSpecializedILi3ELi2ELi4ENS5_IJNS4_1CILi1EEESB_SB_EEEEENS5_IJNSA_ILi128EEENSA_ILi64EEESE_EEENS_6half_tENS5_IJlSB_lEEESH_SI_NS4_8TiledMMAINS4_8MMA_AtomIJNS4_20SM100_MMA_F16BF16_SSISH_SH_fLi128ELi64ELNS4_4UMMA5MajorE0ELSN_0ELNSM_7ScaleInE0ELSO_0EEEEEENS4_6LayoutISC_NS5_IJNSA_ILi0EEESS_SS_EEEEENS5_IJNS4_10UnderscoreESV_SV_EEEEENS4_13SM90_TMA_LOADENS4_14ComposedLayoutINS4_7SwizzleILi3ELi4ELi3EEENS4_18smem_ptr_flag_bitsILi16EEENSR_INS5_IJNSA_ILi8EEESF_EEENS5_IJSF_SB_EEEEEEEvNS4_8identityESY_S18_vS19_EENS_8epilogue10collective18CollectiveEpilogueINS1B_23Sm100TmaWarpSpecializedILi3ELi2ELi32ELb1ELb0EEEJSG_NS5_IJNSR_ISE_SB_EENSR_INSA_ILi32EEESB_EEEEESH_SI_SH_SI_NS1B_6fusion15FusionCallbacksIS1F_NS1K_17LinearCombinationISH_fSH_fLNS_15FloatRoundStyleE2EEESG_S1J_JEEENS4_5SM1004TMEM4LOAD26SM100_TMEM_LOAD_32dp32b32xESY_NSZ_INS10_ILi2ELi4ELi3EEES13_NSR_INS5_IJS14_S1H_EEENS5_IJS1H_SB_EEEEEEENS4_39AutoVectorizingCopyWithAssumedAlignmentILi128EEENS4_14SM90_TMA_STOREES1Y_S20_S20_EEEvvEEEEvNT_6ParamsE)
        /*0044*/ 	.word	0x00000000
.L_29:


//--------------------- .nv.compat                --------------------------
	.section	.nv.compat,"",@"SHT_CUDA_COMPAT_INFO"
	.align	4
        /*0000*/ 	.byte	0x02, 0x09, 0x01, 0x00, 0x02, 0x02, 0x02, 0x00, 0x02, 0x05, 0x05, 0x00, 0x03, 0x07, 0x01, 0x01
        /*0010*/ 	.byte	0x02, 0x03, 0x01, 0x00, 0x02, 0x06, 0x01, 0x00, 0x04, 0x0b, 0x08, 0x00, 0x09, 0x00, 0x00, 0x00
        /*0020*/ 	.byte	0x00, 0x00, 0x00, 0x00


//--------------------- .nv.info._ZN7cutlass13device_kernelINS_4gemm6kernel13GemmUniversalIN4cute5tupleIJiiiiEEENS1_10collective13CollectiveMmaINS1_35MainloopSm100TmaUmmaWarpSpecializedILi3ELi2ELi4ENS5_IJNS4_1CILi1EEESB_SB_EEEEENS5_IJNSA_ILi128EEENSA_ILi64EEESE_EEENS_6half_tENS5_IJlSB_lEEESH_SI_NS4_8TiledMMAINS4_8MMA_AtomIJNS4_20SM100_MMA_F16BF16_SSISH_SH_fLi128ELi64ELNS4_4UMMA5MajorE0ELSN_0ELNSM_7ScaleInE0ELSO_0EEEEEENS4_6LayoutISC_NS5_IJNSA_ILi0EEESS_SS_EEEEENS5_IJNS4_10UnderscoreESV_SV_EEEEENS4_13SM90_TMA_LOADENS4_14ComposedLayoutINS4_7SwizzleILi3ELi4ELi3EEENS4_18smem_ptr_flag_bitsILi16EEENSR_INS5_IJNSA_ILi8EEESF_EEENS5_IJSF_SB_EEEEEEEvNS4_8identityESY_S18_vS19_EENS_8epilogue10collective18CollectiveEpilogueINS1B_23Sm100TmaWarpSpecializedILi3ELi2ELi32ELb1ELb0EEEJSG_NS5_IJNSR_ISE_SB_EENSR_INSA_ILi32EEESB_EEEEESH_SI_SH_SI_NS1B_6fusion15FusionCallbacksIS1F_NS1K_17LinearCombinationISH_fSH_fLNS_15FloatRoundStyleE2EEESG_S1J_JEEENS4_5SM1004TMEM4LOAD26SM100_TMEM_LOAD_32dp32b32xESY_NSZ_INS10_ILi2ELi4ELi3EEES13_NSR_INS5_IJS14_S1H_EEENS5_IJS1H_SB_EEEEEEENS4_39AutoVectorizingCopyWithAssumedAlignmentILi128EEENS4_14SM90_TMA_STOREES1Y_S20_S20_EEEvvEEEEvNT_6ParamsE --------------------------
	.section	.nv.info._ZN7cutlass13device_kernelINS_4gemm6kernel13GemmUniversalIN4cute5tupleIJiiiiEEENS1_10collective13CollectiveMmaINS1_35MainloopSm100TmaUmmaWarpSpecializedILi3ELi2ELi4ENS5_IJNS4_1CILi1EEESB_SB_EEEEENS5_IJNSA_ILi128EEENSA_ILi64EEESE_EEENS_6half_tENS5_IJlSB_lEEESH_SI_NS4_8TiledMMAINS4_8MMA_AtomIJNS4_20SM100_MMA_F16BF16_SSISH_SH_fLi128ELi64ELNS4_4UMMA5MajorE0ELSN_0ELNSM_7ScaleInE0ELSO_0EEEEEENS4_6LayoutISC_NS5_IJNSA_ILi0EEESS_SS_EEEEENS5_IJNS4_10UnderscoreESV_SV_EEEEENS4_13SM90_TMA_LOADENS4_14ComposedLayoutINS4_7SwizzleILi3ELi4ELi3EEENS4_18smem_ptr_flag_bitsILi16EEENSR_INS5_IJNSA_ILi8EEESF_EEENS5_IJSF_SB_EEEEEEEvNS4_8identityESY_S18_vS19_EENS_8epilogue10collective18CollectiveEpilogueINS1B_23Sm100TmaWarpSpecializedILi3ELi2ELi32ELb1ELb0EEEJSG_NS5_IJNSR_ISE_SB_EENSR_INSA_ILi32EEESB_EEEEESH_SI_SH_SI_NS1B_6fusion15FusionCallbacksIS1F_NS1K_17LinearCombinationISH_fSH_fLNS_15FloatRoundStyleE2EEESG_S1J_JEEENS4_5SM1004TMEM4LOAD26SM100_TMEM_LOAD_32dp32b32xESY_NSZ_INS10_ILi2ELi4ELi3EEES13_NSR_INS5_IJS14_S1H_EEENS5_IJS1H_SB_EEEEEEENS4_39AutoVectorizingCopyWithAssumedAlignmentILi128EEENS4_14SM90_TMA_STOREES1Y_S20_S20_EEEvvEEEEvNT_6ParamsE,"",@"SHT_CUDA_INFO"
	.sectionflags	@""
	.align	4


	//----- nvinfo : EIATTR_CUDA_API_VERSION
	.align		4
        /*0000*/ 	.byte	0x04, 0x37
        /*0002*/ 	.short	(.L_31 - .L_30)
.L_30:
        /*0004*/ 	.word	0x00000082


	//----- nvinfo : EIATTR_KPARAM_INFO
	.align		4
.L_31:
        /*0008*/ 	.byte	0x04, 0x17
        /*000a*/ 	.short	(.L_33 - .L_32)
.L_32:
        /*000c*/ 	.word	0x00000000
        /*0010*/ 	.short	0x0000
        /*0012*/ 	.short	0x0000
        /*0014*/ 	.byte	0x00, 0xf0, 0x01, 0x20


	//----- nvinfo : EIATTR_AT_ENTRY_FRAGMENTS
	.align		4
.L_33:
        /*0018*/ 	.byte	0x04, 0x4f
        /*001a*/ 	.short	(.L_35 - .L_34)


	//   ....[0]....
.L_34:
        /*001c*/ 	.word	0x00000006


	//----- nvinfo : EIATTR_RESERVED_SMEM_USED
	.align		4
.L_35:
        /*0020*/ 	.byte	0x01, 0x41
	.zero		2


	//----- nvinfo : EIATTR_SPARSE_MMA_MASK
	.align		4
        /*0024*/ 	.byte	0x03, 0x50
        /*0026*/ 	.short	0x0000


	//----- nvinfo : EIATTR_TCGEN05_1CTA_USED
	.align		4
        /*0028*/ 	.byte	0x01, 0x51
	.zero		2


	//----- nvinfo : EIATTR_MAXREG_COUNT
	.align		4
        /*002c*/ 	.byte	0x03, 0x1b
        /*002e*/ 	.short	0x00ff


	//----- nvinfo : EIATTR_NUM_BARRIERS
	.align		4
        /*0030*/ 	.byte	0x02, 0x4c
        /*0032*/ 	.byte	0x07
	.zero		1


	//----- nvinfo : EIATTR_EXTERNS
	.align		4
        /*0034*/ 	.byte	0x04, 0x0f
        /*0036*/ 	.short	(.L_37 - .L_36)


	//   ....[0]....
	.align		4
.L_36:
        /*0038*/ 	.word	index@(__assertfail)


	//----- nvinfo : EIATTR_MERCURY_ISA_VERSION
	.align		4
.L_37:
        /*003c*/ 	.byte	0x03, 0x5f
        /*003e*/ 	.short	0x0101


	//----- nvinfo : EIATTR_INT_WARP_WIDE_INSTR_OFFSETS
	.align		4
        /*0040*/ 	.byte	0x04, 0x31
        /*0042*/ 	.short	(.L_39 - .L_38)


	//   ....[0]....
.L_38:
        /*0044*/ 	.word	0x00001f00


	//   ....[1]....
        /*0048*/ 	.word	0x00003a70


	//   ....[2]....
        /*004c*/ 	.word	0x00003aa0


	//   ....[3]....
        /*0050*/ 	.word	0x00003af0


	//   ....[4]....
        /*0054*/ 	.word	0x000043e0


	//   ....[5]....
        /*0058*/ 	.word	0x00004400


	//   ....[6]....
        /*005c*/ 	.word	0x000046d0


	//   ....[7]....
        /*0060*/ 	.word	0x00004800


	//----- nvinfo : EIATTR_COOP_GROUP_MASK_REGIDS
	.align		4
.L_39:
        /*0064*/ 	.byte	0x04, 0x29
        /*0066*/ 	.short	(.L_41 - .L_40)


	//   ....[0]....
.L_40:
        /*0068*/ 	.word	0xffffffff


	//   ....[1]....
        /*006c*/ 	.word	0xffffffff


	//   ....[2]....
        /*0070*/ 	.word	0xffffffff


	//   ....[3]....
        /*0074*/ 	.word	0xffffffff


	//   ....[4]....
        /*0078*/ 	.word	0xffffffff


	//   ....[5]....
        /*007c*/ 	.word	0xffffffff


	//   ....[6]....
        /*0080*/ 	.word	0xffffffff


	//   ....[7]....
        /*0084*/ 	.word	0xffffffff


	//   ....[8]....
        /*0088*/ 	.word	0xffffffff


	//   ....[9]....
        /*008c*/ 	.word	0xffffffff


	//   ....[10]....
        /*0090*/ 	.word	0xffffffff


	//   ....[11]....
        /*0094*/ 	.word	0xffffffff


	//   ....[12]....
        /*0098*/ 	.word	0xffffffff


	//----- nvinfo : EIATTR_COOP_GROUP_INSTR_OFFSETS
	.align		4
.L_41:
        /*009c*/ 	.byte	0x04, 0x28
        /*009e*/ 	.short	(.L_43 - .L_42)


	//   ....[0]....
.L_42:
        /*00a0*/ 	.word	0x00000090


	//   ....[1]....
        /*00a4*/ 	.word	0x000004d0


	//   ....[2]....
        /*00a8*/ 	.word	0x00000620


	//   ....[3]....
        /*00ac*/ 	.word	0x000007a0


	//   ....[4]....
        /*00b0*/ 	.word	0x000008a0


	//   ....[5]....
        /*00b4*/ 	.word	0x00000a10


	//   ....[6]....
        /*00b8*/ 	.word	0x00000bb0


	//   ....[7]....
        /*00bc*/ 	.word	0x00001de0


	//   ....[8]....
        /*00c0*/ 	.word	0x00002b30


	//   ....[9]....
        /*00c4*/ 	.word	0x00002d40


	//   ....[10]....
        /*00c8*/ 	.word	0x00002d70


	//   ....[11]....
        /*00cc*/ 	.word	0x00003960


	//   ....[12]....
        /*00d0*/ 	.word	0x00003b90


	//----- nvinfo : EIATTR_VRC_CTA_INIT_COUNT
	.align		4
.L_43:
        /*00d4*/ 	.byte	0x02, 0x4a
        /*00d6*/ 	.byte	0x80
	.zero		1


	//----- nvinfo : EIATTR_SYSCALL_OFFSETS
	.align		4
        /*00d8*/ 	.byte	0x04, 0x46
        /*00da*/ 	.short	(.L_45 - .L_44)


	//   ....[0]....
.L_44:
        /*00dc*/ 	.word	0x000053b0


	//   ....[1]....
        /*00e0*/ 	.word	0x000054a0


	//   ....[2]....
        /*00e4*/ 	.word	0x00005ce0


	//   ....[3]....
        /*00e8*/ 	.word	0x00006990


	//----- nvinfo : EIATTR_MBARRIER_INSTR_OFFSETS
	.align		4
.L_45:
        /*00ec*/ 	.byte	0x04, 0x39
        /*00ee*/ 	.short	(.L_47 - .L_46)


	//   ....[0]....
.L_46:
        /*00f0*/ 	.word	0x000005b0
        /*00f4*/ 	.word	0x000000ff
        /*00f8*/ 	.word	0x00000000
        /*00fc*/ 	.short	0x0100
        /*00fe*/ 	.byte	0x05
	.zero		1


	//   ....[1]....
        /*0100*/ 	.word	0x000005c0
        /*0104*/ 	.word	0x000000ff
        /*0108*/ 	.word	0x00000018
        /*010c*/ 	.short	0x0100
        /*010e*/ 	.byte	0x05
	.zero		1


	//   ....[2]....
        /*0110*/ 	.word	0x000005d0
        /*0114*/ 	.word	0x000000ff
        /*0118*/ 	.word	0x00000008
        /*011c*/ 	.short	0x0100
        /*011e*/ 	.byte	0x05
	.zero		1


	//   ....[3]....
        /*0120*/ 	.word	0x000005e0
        /*0124*/ 	.word	0x000000ff
        /*0128*/ 	.word	0x00000020
        /*012c*/ 	.short	0x0100
        /*012e*/ 	.byte	0x05
	.zero		1


	//   ....[4]....
        /*0130*/ 	.word	0x000005f0
        /*0134*/ 	.word	0x000000ff
        /*0138*/ 	.word	0x00000010
        /*013c*/ 	.short	0x0100
        /*013e*/ 	.byte	0x05
	.zero		1


	//   ....[5]....
        /*0140*/ 	.word	0x00000600
        /*0144*/ 	.word	0x000000ff
        /*0148*/ 	.word	0x00000028
        /*014c*/ 	.short	0x0100
        /*014e*/ 	.byte	0x05
	.zero		1


	//   ....[6]....
        /*0150*/ 	.word	0x00000730
        /*0154*/ 	.word	0x000000ff
        /*0158*/ 	.word	0x00000030
        /*015c*/ 	.short	0x0100
        /*015e*/ 	.byte	0x07
	.zero		1


	//   ....[7]....
        /*0160*/ 	.word	0x00000740
        /*0164*/ 	.word	0x000000ff
        /*0168*/ 	.word	0x00000048
        /*016c*/ 	.short	0x0100
        /*016e*/ 	.byte	0x07
	.zero		1


	//   ....[8]....
        /*0170*/ 	.word	0x00000750
        /*0174*/ 	.word	0x000000ff
        /*0178*/ 	.word	0x00000038
        /*017c*/ 	.short	0x0100
        /*017e*/ 	.byte	0x07
	.zero		1


	//   ....[9]....
        /*0180*/ 	.word	0x00000760
        /*0184*/ 	.word	0x000000ff
        /*0188*/ 	.word	0x00000050
        /*018c*/ 	.short	0x0100
        /*018e*/ 	.byte	0x07
	.zero		1


	//   ....[10]....
        /*0190*/ 	.word	0x00000770
        /*0194*/ 	.word	0x000000ff
        /*0198*/ 	.word	0x00000040
        /*019c*/ 	.short	0x0100
        /*019e*/ 	.byte	0x07
	.zero		1


	//   ....[11]....
        /*01a0*/ 	.word	0x00000780
        /*01a4*/ 	.word	0x000000ff
        /*01a8*/ 	.word	0x00000058
        /*01ac*/ 	.short	0x0100
        /*01ae*/ 	.byte	0x07
	.zero		1


	//   ....[12]....
        /*01b0*/ 	.word	0x00000870
        /*01b4*/ 	.word	0x000000ff
        /*01b8*/ 	.word	0x00000060
        /*01bc*/ 	.short	0x0100
        /*01be*/ 	.byte	0x05
	.zero		1


	//   ....[13]....
        /*01c0*/ 	.word	0x00000880
        /*01c4*/ 	.word	0x000000ff
        /*01c8*/ 	.word	0x00000068
        /*01cc*/ 	.short	0x0100
        /*01ce*/ 	.byte	0x05
	.zero		1


	//   ....[14]....
        /*01d0*/ 	.word	0x000009c0
        /*01d4*/ 	.word	0x000000ff
        /*01d8*/ 	.word	0x00000070
        /*01dc*/ 	.short	0x0100
        /*01de*/ 	.byte	0x05
	.zero		1


	//   ....[15]....
        /*01e0*/ 	.word	0x000009d0
        /*01e4*/ 	.word	0x000000ff
        /*01e8*/ 	.word	0x00000080
        /*01ec*/ 	.short	0x0100
        /*01ee*/ 	.byte	0x05
	.zero		1


	//   ....[16]....
        /*01f0*/ 	.word	0x000009e0
        /*01f4*/ 	.word	0x000000ff
        /*01f8*/ 	.word	0x00000078
        /*01fc*/ 	.short	0x0100
        /*01fe*/ 	.byte	0x05
	.zero		1


	//   ....[17]....
        /*0200*/ 	.word	0x000009f0
        /*0204*/ 	.word	0x000000ff
        /*0208*/ 	.word	0x00000088
        /*020c*/ 	.short	0x0100
        /*020e*/ 	.byte	0x05
	.zero		1


	//   ....[18]....
        /*0210*/ 	.word	0x00000b20
        /*0214*/ 	.word	0x000000ff
        /*0218*/ 	.word	0x00000090
        /*021c*/ 	.short	0x0100
        /*021e*/ 	.byte	0x07
	.zero		1


	//   ....[19]....
        /*0220*/ 	.word	0x00000b30
        /*0224*/ 	.word	0x000000ff
        /*0228*/ 	.word	0x000000b0
        /*022c*/ 	.short	0x0100
        /*022e*/ 	.byte	0x07
	.zero		1


	//   ....[20]....
        /*0230*/ 	.word	0x00000b40
        /*0234*/ 	.word	0x000000ff
        /*0238*/ 	.word	0x00000098
        /*023c*/ 	.short	0x0100
        /*023e*/ 	.byte	0x07
	.zero		1


	//   ....[21]....
        /*0240*/ 	.word	0x00000b50
        /*0244*/ 	.word	0x000000ff
        /*0248*/ 	.word	0x000000b8
        /*024c*/ 	.short	0x0100
        /*024e*/ 	.byte	0x07
	.zero		1


	//   ....[22]....
        /*0250*/ 	.word	0x00000b60
        /*0254*/ 	.word	0x000000ff
        /*0258*/ 	.word	0x000000a0
        /*025c*/ 	.short	0x0100
        /*025e*/ 	.byte	0x07
	.zero		1


	//   ....[23]....
        /*0260*/ 	.word	0x00000b70
        /*0264*/ 	.word	0x000000ff
        /*0268*/ 	.word	0x000000c0
        /*026c*/ 	.short	0x0100
        /*026e*/ 	.byte	0x07
	.zero		1


	//   ....[24]....
        /*0270*/ 	.word	0x00000b80
        /*0274*/ 	.word	0x000000ff
        /*0278*/ 	.word	0x000000a8
        /*027c*/ 	.short	0x0100
        /*027e*/ 	.byte	0x07
	.zero		1


	//   ....[25]....
        /*0280*/ 	.word	0x00000b90
        /*0284*/ 	.word	0x000000ff
        /*0288*/ 	.word	0x000000c8
        /*028c*/ 	.short	0x0100
        /*028e*/ 	.byte	0x07
	.zero		1


	//   ....[26]....
        /*0290*/ 	.word	0x00000c80
        /*0294*/ 	.word	0x000000ff
        /*0298*/ 	.word	0x000000d0
        /*029c*/ 	.short	0x0100
        /*029e*/ 	.byte	0x05
	.zero		1


	//   ....[27]....
        /*02a0*/ 	.word	0x00000c90
        /*02a4*/ 	.word	0x000000ff
        /*02a8*/ 	.word	0x000000e0
        /*02ac*/ 	.short	0x0100
        /*02ae*/ 	.byte	0x05
	.zero		1


	//   ....[28]....
        /*02b0*/ 	.word	0x00000ca0
        /*02b4*/ 	.word	0x000000ff
        /*02b8*/ 	.word	0x000000d8
        /*02bc*/ 	.short	0x0100
        /*02be*/ 	.byte	0x05
	.zero		1


	//   ....[29]....
        /*02c0*/ 	.word	0x00000cb0
        /*02c4*/ 	.word	0x000000ff
        /*02c8*/ 	.word	0x000000e8
        /*02cc*/ 	.short	0x0100
        /*02ce*/ 	.byte	0x05
	.zero		1


	//   ....[30]....
        /*02d0*/ 	.word	0x00001580
        /*02d4*/ 	.word	0x00000002
        /*02d8*/ 	.word	0x000000e0
        /*02dc*/ 	.short	0x010a
        /*02de*/ 	.byte	0xff
	.zero		1


	//   ....[31]....
        /*02e0*/ 	.word	0x000015b0
        /*02e4*/ 	.word	0x00000002
        /*02e8*/ 	.word	0x000000d0
        /*02ec*/ 	.short	0x0101
        /*02ee*/ 	.byte	0xff
	.zero		1


	//   ....[32]....
        /*02f0*/ 	.word	0x00001680
        /*02f4*/ 	.word	0x000000ff
        /*02f8*/ 	.word	0x00000018
        /*02fc*/ 	.short	0x010a
        /*02fe*/ 	.byte	0x08
	.zero		1


	//   ....[33]....
        /*0300*/ 	.word	0x00001720
        /*0304*/ 	.word	0x000000ff
        /*0308*/ 	.word	0x00000018
        /*030c*/ 	.short	0x010a
        /*030e*/ 	.byte	0x21
	.zero		1


	//   ....[34]....
        /*0310*/ 	.word	0x00001870
        /*0314*/ 	.word	0x000000ff
        /*0318*/ 	.word	0x00000018
        /*031c*/ 	.short	0x010a
        /*031e*/ 	.byte	0x08
	.zero		1


	//   ....[35]....
        /*0320*/ 	.word	0x00001a40
        /*0324*/ 	.word	0x000000ff
        /*0328*/ 	.word	0x00000068
        /*032c*/ 	.short	0x0101
        /*032e*/ 	.byte	0x04
	.zero		1


	//   ....[36]....
        /*0330*/ 	.word	0x00001a60
        /*0334*/ 	.word	0x000000ff
        /*0338*/ 	.word	0x00000018
        /*033c*/ 	.short	0x010a
        /*033e*/ 	.byte	0x08
	.zero		1


	//   ....[37]....
        /*0340*/ 	.word	0x00001ae0
        /*0344*/ 	.word	0x000000ff
        /*0348*/ 	.word	0x00000018
        /*034c*/ 	.short	0x010a
        /*034e*/ 	.byte	0x21
	.zero		1


	//   ....[38]....
        /*0350*/ 	.word	0x00001c30
        /*0354*/ 	.word	0x000000ff
        /*0358*/ 	.word	0x00000018
        /*035c*/ 	.short	0x010a
        /*035e*/ 	.byte	0x08
	.zero		1


	//   ....[39]....
        /*0360*/ 	.word	0x00001e10
        /*0364*/ 	.word	0x00000002
        /*0368*/ 	.word	0x00000070
        /*036c*/ 	.short	0x010a
        /*036e*/ 	.byte	0xff
	.zero		1


	//   ....[40]....
        /*0370*/ 	.word	0x00001ed0
        /*0374*/ 	.word	0x00000002
        /*0378*/ 	.word	0x00000000
        /*037c*/ 	.short	0x0101
        /*037e*/ 	.byte	0xff
	.zero		1


	//   ....[41]....
        /*0380*/ 	.word	0x00002430
        /*0384*/ 	.word	0x000000ff
        /*0388*/ 	.word	0x00000000
        /*038c*/ 	.short	0x010a
        /*038e*/ 	.byte	0x05
	.zero		1


	//   ....[42]....
        /*0390*/ 	.word	0x000024c0
        /*0394*/ 	.word	0x000000ff
        /*0398*/ 	.word	0x00000000
        /*039c*/ 	.short	0x010a
        /*039e*/ 	.byte	0x05
	.zero		1


	//   ....[43]....
        /*03a0*/ 	.word	0x00002560
        /*03a4*/ 	.word	0x00000000
        /*03a8*/ 	.word	0x00000000
        /*03ac*/ 	.short	0x010a
        /*03ae*/ 	.byte	0xff
	.zero		1


	//   ....[44]....
        /*03b0*/ 	.word	0x00002680
        /*03b4*/ 	.word	0x00000000
        /*03b8*/ 	.word	0x000000d0
        /*03bc*/ 	.short	0x010a
        /*03be*/ 	.byte	0xff
	.zero		1


	//   ....[45]....
        /*03c0*/ 	.word	0x000026f0
        /*03c4*/ 	.word	0x00000000
        /*03c8*/ 	.word	0x00000000
        /*03cc*/ 	.short	0x0101
        /*03ce*/ 	.byte	0xff
	.zero		1


	//   ....[46]....
        /*03d0*/ 	.word	0x00002710
        /*03d4*/ 	.word	0x000000ff
        /*03d8*/ 	.word	0x00000080
        /*03dc*/ 	.short	0x010a
        /*03de*/ 	.byte	0x05
	.zero		1


	//   ....[47]....
        /*03e0*/ 	.word	0x00002830
        /*03e4*/ 	.word	0x00000000
        /*03e8*/ 	.word	0x00000070
        /*03ec*/ 	.short	0x010a
        /*03ee*/ 	.byte	0xff
	.zero		1


	//   ....[48]....
        /*03f0*/ 	.word	0x00002930
        /*03f4*/ 	.word	0x00000000
        /*03f8*/ 	.word	0x00000000
        /*03fc*/ 	.short	0x0101
        /*03fe*/ 	.byte	0xff
	.zero		1


	//   ....[49]....
        /*0400*/ 	.word	0x000029c0
        /*0404*/ 	.word	0x000000ff
        /*0408*/ 	.word	0x00000080
        /*040c*/ 	.short	0x0106
        /*040e*/ 	.byte	0x05
	.zero		1


	//   ....[50]....
        /*0410*/ 	.word	0x000029e0
        /*0414*/ 	.word	0x000000ff
        /*0418*/ 	.word	0x00000080
        /*041c*/ 	.short	0x010a
        /*041e*/ 	.byte	0x05
	.zero		1


	//   ....[51]....
        /*0420*/ 	.word	0x00002a70
        /*0424*/ 	.word	0x000000ff
        /*0428*/ 	.word	0x00000080
        /*042c*/ 	.short	0x0106
        /*042e*/ 	.byte	0x04
	.zero		1


	//   ....[52]....
        /*0430*/ 	.word	0x00002ab0
        /*0434*/ 	.word	0x00000000
        /*0438*/ 	.word	0x00000080
        /*043c*/ 	.short	0x010a
        /*043e*/ 	.byte	0xff
	.zero		1


	//   ....[53]....
        /*0440*/ 	.word	0x00003070
        /*0444*/ 	.word	0x00000000
        /*0448*/ 	.word	0x00000070
        /*044c*/ 	.short	0x010a
        /*044e*/ 	.byte	0xff
	.zero		1


	//   ....[54]....
        /*0450*/ 	.word	0x00003170
        /*0454*/ 	.word	0x00000003
        /*0458*/ 	.word	0x00000000
        /*045c*/ 	.short	0x0101
        /*045e*/ 	.byte	0xff
	.zero		1


	//   ....[55]....
        /*0460*/ 	.word	0x00003180
        /*0464*/ 	.word	0x000000ff
        /*0468*/ 	.word	0x00000000
        /*046c*/ 	.short	0x010a
        /*046e*/ 	.byte	0x07
	.zero		1


	//   ....[56]....
        /*0470*/ 	.word	0x000031b0
        /*0474*/ 	.word	0x000000ff
        /*0478*/ 	.word	0x000000b0
        /*047c*/ 	.short	0x010a
        /*047e*/ 	.byte	0x06
	.zero		1


	//   ....[57]....
        /*0480*/ 	.word	0x00003280
        /*0484*/ 	.word	0x000000ff
        /*0488*/ 	.word	0x00000000
        /*048c*/ 	.short	0x010a
        /*048e*/ 	.byte	0x0b
	.zero		1


	//   ....[58]....
        /*0490*/ 	.word	0x000033b0
        /*0494*/ 	.word	0x000000ff
        /*0498*/ 	.word	0x00000000
        /*049c*/ 	.short	0x010a
        /*049e*/ 	.byte	0x22
	.zero		1


	//   ....[59]....
        /*04a0*/ 	.word	0x00003790
        /*04a4*/ 	.word	0x000000ff
        /*04a8*/ 	.word	0x00000000
        /*04ac*/ 	.short	0x010a
        /*04ae*/ 	.byte	0x06
	.zero		1


	//   ....[60]....
        /*04b0*/ 	.word	0x00003820
        /*04b4*/ 	.word	0x000000ff
        /*04b8*/ 	.word	0x00000000
        /*04bc*/ 	.short	0x010a
        /*04be*/ 	.byte	0x06
	.zero		1


	//   ....[61]....
        /*04c0*/ 	.word	0x000038b0
        /*04c4*/ 	.word	0x000000ff
        /*04c8*/ 	.word	0x00000000
        /*04cc*/ 	.short	0x010a
        /*04ce*/ 	.byte	0x06
	.zero		1


	//   ....[62]....
        /*04d0*/ 	.word	0x00003940
        /*04d4*/ 	.word	0x000000ff
        /*04d8*/ 	.word	0x00000000
        /*04dc*/ 	.short	0x010a
        /*04de*/ 	.byte	0x07
	.zero		1


	//   ....[63]....
        /*04e0*/ 	.word	0x00003d80
        /*04e4*/ 	.word	0x00000000
        /*04e8*/ 	.word	0x00000070
        /*04ec*/ 	.short	0x010a
        /*04ee*/ 	.byte	0xff
	.zero		1


	//   ....[64]....
        /*04f0*/ 	.word	0x00003e40
        /*04f4*/ 	.word	0x00000000
        /*04f8*/ 	.word	0x00000000
        /*04fc*/ 	.short	0x0101
        /*04fe*/ 	.byte	0xff
	.zero		1


	//   ....[65]....
        /*0500*/ 	.word	0x00004160
        /*0504*/ 	.word	0x000000ff
        /*0508*/ 	.word	0x00000068
        /*050c*/ 	.short	0x010a
        /*050e*/ 	.byte	0x07
	.zero		1


	//   ....[66]....
        /*0510*/ 	.word	0x00004380
        /*0514*/ 	.word	0x000000ff
        /*0518*/ 	.word	0x00000048
        /*051c*/ 	.short	0x010a
        /*051e*/ 	.byte	0x0f
	.zero		1


	//   ....[67]....
        /*0520*/ 	.word	0x00004580
        /*0524*/ 	.word	0x000000ff
        /*0528*/ 	.word	0x00000030
        /*052c*/ 	.short	0x010b
        /*052e*/ 	.byte	0x0f
	.zero		1


	//   ....[68]....
        /*0530*/ 	.word	0x000045d0
        /*0534*/ 	.word	0x000000ff
        /*0538*/ 	.word	0x00000000
        /*053c*/ 	.short	0x0101
        /*053e*/ 	.byte	0x10
	.zero		1


	//   ....[69]....
        /*0540*/ 	.word	0x00004610
        /*0544*/ 	.word	0x000000ff
        /*0548*/ 	.word	0x00000048
        /*054c*/ 	.short	0x010a
        /*054e*/ 	.byte	0x0d
	.zero		1


	//   ....[70]....
        /*0550*/ 	.word	0x00004850
        /*0554*/ 	.word	0x000000ff
        /*0558*/ 	.word	0x00000030
        /*055c*/ 	.short	0x010b
        /*055e*/ 	.byte	0x0d
	.zero		1


	//   ....[71]....
        /*0560*/ 	.word	0x000048c0
        /*0564*/ 	.word	0x000000ff
        /*0568*/ 	.word	0x00000000
        /*056c*/ 	.short	0x0101
        /*056e*/ 	.byte	0x0f
	.zero		1


	//   ....[72]....
        /*0570*/ 	.word	0x00004910
        /*0574*/ 	.word	0x000000ff
        /*0578*/ 	.word	0x00000000
        /*057c*/ 	.short	0x010a
        /*057e*/ 	.byte	0x04
	.zero		1


	//   ....[73]....
        /*0580*/ 	.word	0x000049a0
        /*0584*/ 	.word	0x000000ff
        /*0588*/ 	.word	0x00000000
        /*058c*/ 	.short	0x010a
        /*058e*/ 	.byte	0x04
	.zero		1


	//   ....[74]....
        /*0590*/ 	.word	0x00004a40
        /*0594*/ 	.word	0x00000000
        /*0598*/ 	.word	0x00000000
        /*059c*/ 	.short	0x010a
        /*059e*/ 	.byte	0xff
	.zero		1


	//   ....[75]....
        /*05a0*/ 	.word	0x00004d80
        /*05a4*/ 	.word	0x00000000
        /*05a8*/ 	.word	0x00000070
        /*05ac*/ 	.short	0x010a
        /*05ae*/ 	.byte	0xff
	.zero		1


	//   ....[76]....
        /*05b0*/ 	.word	0x00004e90
        /*05b4*/ 	.word	0x00000000
        /*05b8*/ 	.word	0x00000000
        /*05bc*/ 	.short	0x0101
        /*05be*/ 	.byte	0xff
	.zero		1


	//   ....[77]....
        /*05c0*/ 	.word	0x00005930
        /*05c4*/ 	.word	0x00000000
        /*05c8*/ 	.word	0x00000030
        /*05cc*/ 	.short	0x010a
        /*05ce*/ 	.byte	0xff
	.zero		1


	//   ....[78]....
        /*05d0*/ 	.word	0x000059a0
        /*05d4*/ 	.word	0x00000049
        /*05d8*/ 	.word	0x00000090
        /*05dc*/ 	.short	0x010a
        /*05de*/ 	.byte	0xff
	.zero		1


	//   ....[79]....
        /*05e0*/ 	.word	0x00005a90
        /*05e4*/ 	.word	0x00000000
        /*05e8*/ 	.word	0x00000030
        /*05ec*/ 	.short	0x010a
        /*05ee*/ 	.byte	0xff
	.zero		1


	//   ....[80]....
        /*05f0*/ 	.word	0x00005bc0
        /*05f4*/ 	.word	0x00000049
        /*05f8*/ 	.word	0x00000090
        /*05fc*/ 	.short	0x010a
        /*05fe*/ 	.byte	0xff
	.zero		1


	//   ....[81]....
        /*0600*/ 	.word	0x000066d0
        /*0604*/ 	.word	0x00000000
        /*0608*/ 	.word	0x00000000
        /*060c*/ 	.short	0x0101
        /*060e*/ 	.byte	0xff
	.zero		1


	//   ....[82]....
        /*0610*/ 	.word	0x000066e0
        /*0614*/ 	.word	0x00000002
        /*0618*/ 	.word	0x00000030
        /*061c*/ 	.short	0x010a
        /*061e*/ 	.byte	0xff
	.zero		1


	//   ....[83]....
        /*0620*/ 	.word	0x000067b0
        /*0624*/ 	.word	0x00000002
        /*0628*/ 	.word	0x00000030
        /*062c*/ 	.short	0x010a
        /*062e*/ 	.byte	0xff
	.zero		1


	//   ....[84]....
        /*0630*/ 	.word	0x00006b00
        /*0634*/ 	.word	0x000000ff
        /*0638*/ 	.word	0x00000000
        /*063c*/ 	.short	0x0101
        /*063e*/ 	.byte	0x05
	.zero		1


	//   ....[85]....
        /*0640*/ 	.word	0x00007450
        /*0644*/ 	.word	0x00000000
        /*0648*/ 	.word	0x00000000
        /*064c*/ 	.short	0x0101
        /*064e*/ 	.byte	0xff
	.zero		1


	//   ....[86]....
        /*0650*/ 	.word	0x000076c0
        /*0654*/ 	.word	0x000000ff
        /*0658*/ 	.word	0x00000000
        /*065c*/ 	.short	0x0101
        /*065e*/ 	.byte	0x04
	.zero		1


	//   ....[87]....
        /*0660*/ 	.word	0x000076e0
        /*0664*/ 	.word	0x00000002
        /*0668*/ 	.word	0x000000e0
        /*066c*/ 	.short	0x010a
        /*066e*/ 	.byte	0xff
	.zero		1


	//   ....[88]....
        /*0670*/ 	.word	0x00007740
        /*0674*/ 	.word	0x00000002
        /*0678*/ 	.word	0x00000018
        /*067c*/ 	.short	0x010a
        /*067e*/ 	.byte	0xff
	.zero		1


	//   ....[89]....
        /*0680*/ 	.word	0x000077a0
        /*0684*/ 	.word	0x00000002
        /*0688*/ 	.word	0x00000018
        /*068c*/ 	.short	0x010a
        /*068e*/ 	.byte	0xff
	.zero		1


	//   ....[90]....
        /*0690*/ 	.word	0x000077f0
        /*0694*/ 	.word	0x00000002
        /*0698*/ 	.word	0x00000070
        /*069c*/ 	.short	0x010a
        /*069e*/ 	.byte	0xff
	.zero		1


	//   ....[91]....
        /*06a0*/ 	.word	0x00007850
        /*06a4*/ 	.word	0x00000000
        /*06a8*/ 	.word	0x00000000
        /*06ac*/ 	.short	0x010a
        /*06ae*/ 	.byte	0xff
	.zero		1


	//   ....[92]....
        /*06b0*/ 	.word	0x000078b0
        /*06b4*/ 	.word	0x00000000
        /*06b8*/ 	.word	0x00000000
        /*06bc*/ 	.short	0x010a
        /*06be*/ 	.byte	0xff
	.zero		1


	//   ....[93]....
        /*06c0*/ 	.word	0x00007900
        /*06c4*/ 	.word	0x00000000
        /*06c8*/ 	.word	0x000000d0
        /*06cc*/ 	.short	0x010a
        /*06ce*/ 	.byte	0xff
	.zero		1


	//   ....[94]....
        /*06d0*/ 	.word	0x00007960
        /*06d4*/ 	.word	0x00000000
        /*06d8*/ 	.word	0x00000080
        /*06dc*/ 	.short	0x010a
        /*06de*/ 	.byte	0xff
	.zero		1


	//   ....[95]....
        /*06e0*/ 	.word	0x000079b0
        /*06e4*/ 	.word	0x00000000
        /*06e8*/ 	.word	0x00000070
        /*06ec*/ 	.short	0x010a
        /*06ee*/ 	.byte	0xff
	.zero		1


	//   ....[96]....
        /*06f0*/ 	.word	0x00007a10
        /*06f4*/ 	.word	0x00000000
        /*06f8*/ 	.word	0x00000080
        /*06fc*/ 	.short	0x010a
        /*06fe*/ 	.byte	0xff
	.zero		1


	//   ....[97]....
        /*0700*/ 	.word	0x00007a60
        /*0704*/ 	.word	0x00000000
        /*0708*/ 	.word	0x00000070
        /*070c*/ 	.short	0x010a
        /*070e*/ 	.byte	0xff
	.zero		1


	//   ....[98]....
        /*0710*/ 	.word	0x00007ac0
        /*0714*/ 	.word	0x00000002
        /*0718*/ 	.word	0x000000b0
        /*071c*/ 	.short	0x010a
        /*071e*/ 	.byte	0xff
	.zero		1


	//   ....[99]....
        /*0720*/ 	.word	0x00007b20
        /*0724*/ 	.word	0x00000000
        /*0728*/ 	.word	0x00000000
        /*072c*/ 	.short	0x010a
        /*072e*/ 	.byte	0xff
	.zero		1


	//   ....[100]....
        /*0730*/ 	.word	0x00007b80
        /*0734*/ 	.word	0x00000000
        /*0738*/ 	.word	0x00000000
        /*073c*/ 	.short	0x010a
        /*073e*/ 	.byte	0xff
	.zero		1


	//   ....[101]....
        /*0740*/ 	.word	0x00007be0
        /*0744*/ 	.word	0x00000000
        /*0748*/ 	.word	0x00000000
        /*074c*/ 	.short	0x010a
        /*074e*/ 	.byte	0xff
	.zero		1


	//   ....[102]....
        /*0750*/ 	.word	0x00007c40
        /*0754*/ 	.word	0x00000000
        /*0758*/ 	.word	0x00000000
        /*075c*/ 	.short	0x010a
        /*075e*/ 	.byte	0xff
	.zero		1


	//   ....[103]....
        /*0760*/ 	.word	0x00007ca0
        /*0764*/ 	.word	0x00000000
        /*0768*/ 	.word	0x00000000
        /*076c*/ 	.short	0x010a
        /*076e*/ 	.byte	0xff
	.zero		1


	//   ....[104]....
        /*0770*/ 	.word	0x00007cf0
        /*0774*/ 	.word	0x00000000
        /*0778*/ 	.word	0x00000070
        /*077c*/ 	.short	0x010a
        /*077e*/ 	.byte	0xff
	.zero		1


	//   ....[105]....
        /*0780*/ 	.word	0x00007d50
        /*0784*/ 	.word	0x00000000
        /*0788*/ 	.word	0x00000068
        /*078c*/ 	.short	0x010a
        /*078e*/ 	.byte	0xff
	.zero		1


	//   ....[106]....
        /*0790*/ 	.word	0x00007db0
        /*0794*/ 	.word	0x00000000
        /*0798*/ 	.word	0x00000048
        /*079c*/ 	.short	0x010a
        /*079e*/ 	.byte	0xff
	.zero		1


	//   ....[107]....
        /*07a0*/ 	.word	0x00007e10
        /*07a4*/ 	.word	0x00000000
        /*07a8*/ 	.word	0x00000048
        /*07ac*/ 	.short	0x010a
        /*07ae*/ 	.byte	0xff
	.zero		1


	//   ....[108]....
        /*07b0*/ 	.word	0x00007e70
        /*07b4*/ 	.word	0x00000000
        /*07b8*/ 	.word	0x00000000
        /*07bc*/ 	.short	0x010a
        /*07be*/ 	.byte	0xff
	.zero		1


	//   ....[109]....
        /*07c0*/ 	.word	0x00007ed0
        /*07c4*/ 	.word	0x00000000
        /*07c8*/ 	.word	0x00000000
        /*07cc*/ 	.short	0x010a
        /*07ce*/ 	.byte	0xff
	.zero		1


	//   ....[110]....
        /*07d0*/ 	.word	0x00007f20
        /*07d4*/ 	.word	0x00000000
        /*07d8*/ 	.word	0x00000070
        /*07dc*/ 	.short	0x010a
        /*07de*/ 	.byte	0xff
	.zero		1


	//   ....[111]....
        /*07e0*/ 	.word	0x00007f70
        /*07e4*/ 	.word	0x00000000
        /*07e8*/ 	.word	0x00000030
        /*07ec*/ 	.short	0x010a
        /*07ee*/ 	.byte	0xff
	.zero		1


	//   ....[112]....
        /*07f0*/ 	.word	0x00007fc0
        /*07f4*/ 	.word	0x00000049
        /*07f8*/ 	.word	0x00000090
        /*07fc*/ 	.short	0x010a
        /*07fe*/ 	.byte	0xff
	.zero		1


	//   ....[113]....
        /*0800*/ 	.word	0x00008010
        /*0804*/ 	.word	0x00000002
        /*0808*/ 	.word	0x00000030
        /*080c*/ 	.short	0x010a
        /*080e*/ 	.byte	0xff
	.zero		1


	//----- nvinfo : EIATTR_NUM_MBARRIERS
	.align		4
.L_47:
        /*0810*/ 	.byte	0x03, 0x38
        /*0812*/ 	.short	0x001e


	//----- nvinfo : EIATTR_EXIT_INSTR_OFFSETS
	.align		4
        /*0814*/ 	.byte	0x04, 0x1c
        /*0816*/ 	.short	(.L_49 - .L_48)


	//   ....[0]....
.L_48:
        /*0818*/ 	.word	0x00002590


	//   ....[1]....
        /*081c*/ 	.word	0x00002a80


	//   ....[2]....
        /*0820*/ 	.word	0x00002ae0


	//   ....[3]....
        /*0824*/ 	.word	0x00003ba0


	//   ....[4]....
        /*0828*/ 	.word	0x00004a70


	//   ....[5]....
        /*082c*/ 	.word	0x00004ab0


	//   ....[6]....
        /*0830*/ 	.word	0x000075b0


	//   ....[7]....
        /*0834*/ 	.word	0x00007630


	//   ....[8]....
        /*0838*/ 	.word	0x00007660


	//   ....[9]....
        /*083c*/ 	.word	0x000076d0


	//----- nvinfo : EIATTR_MAX_THREADS
	.align		4
.L_49:
        /*0840*/ 	.byte	0x04, 0x05
        /*0842*/ 	.short	(.L_51 - .L_50)
.L_50:
        /*0844*/ 	.word	0x00000100
        /*0848*/ 	.word	0x00000001
        /*084c*/ 	.word	0x00000001


	//----- nvinfo : EIATTR_CRS_STACK_SIZE
	.align		4
.L_51:
        /*0850*/ 	.byte	0x04, 0x1e
        /*0852*/ 	.short	(.L_53 - .L_52)
.L_52:
        /*0854*/ 	.word	0x00000000


	//----- nvinfo : EIATTR_CBANK_PARAM_SIZE
	.align		4
.L_53:
        /*0858*/ 	.byte	0x03, 0x19
        /*085a*/ 	.short	0x0800


	//----- nvinfo : EIATTR_PARAM_CBANK
	.align		4
        /*085c*/ 	.byte	0x04, 0x0a
        /*085e*/ 	.short	(.L_55 - .L_54)
	.align		4
.L_54:
        /*0860*/ 	.word	index@(.nv.constant0._ZN7cutlass13device_kernelINS_4gemm6kernel13GemmUniversalIN4cute5tupleIJiiiiEEENS1_10collective13CollectiveMmaINS1_35MainloopSm100TmaUmmaWarpSpecializedILi3ELi2ELi4ENS5_IJNS4_1CILi1EEESB_SB_EEEEENS5_IJNSA_ILi128EEENSA_ILi64EEESE_EEENS_6half_tENS5_IJlSB_lEEESH_SI_NS4_8TiledMMAINS4_8MMA_AtomIJNS4_20SM100_MMA_F16BF16_SSISH_SH_fLi128ELi64ELNS4_4UMMA5MajorE0ELSN_0ELNSM_7ScaleInE0ELSO_0EEEEEENS4_6LayoutISC_NS5_IJNSA_ILi0EEESS_SS_EEEEENS5_IJNS4_10UnderscoreESV_SV_EEEEENS4_13SM90_TMA_LOADENS4_14ComposedLayoutINS4_7SwizzleILi3ELi4ELi3EEENS4_18smem_ptr_flag_bitsILi16EEENSR_INS5_IJNSA_ILi8EEESF_EEENS5_IJSF_SB_EEEEEEEvNS4_8identityESY_S18_vS19_EENS_8epilogue10collective18CollectiveEpilogueINS1B_23Sm100TmaWarpSpecializedILi3ELi2ELi32ELb1ELb0EEEJSG_NS5_IJNSR_ISE_SB_EENSR_INSA_ILi32EEESB_EEEEESH_SI_SH_SI_NS1B_6fusion15FusionCallbacksIS1F_NS1K_17LinearCombinationISH_fSH_fLNS_15FloatRoundStyleE2EEESG_S1J_JEEENS4_5SM1004TMEM4LOAD26SM100_TMEM_LOAD_32dp32b32xESY_NSZ_INS10_ILi2ELi4ELi3EEES13_NSR_INS5_IJS14_S1H_EEENS5_IJS1H_SB_EEEEEEENS4_39AutoVectorizingCopyWithAssumedAlignmentILi128EEENS4_14SM90_TMA_STOREES1Y_S20_S20_EEEvvEEEEvNT_6ParamsE)
        /*0864*/ 	.short	0x0380
        /*0866*/ 	.short	0x0800


	//----- nvinfo : EIATTR_SW_WAR
	.align		4
.L_55:
        /*0868*/ 	.byte	0x04, 0x36
        /*086a*/ 	.short	(.L_57 - .L_56)
.L_56:
        /*086c*/ 	.word	0x00000008
.L_57:


//--------------------- .nv.callgraph             --------------------------
	.section	.nv.callgraph,"",@"SHT_CUDA_CALLGRAPH"
	.align	4
	.sectionentsize	8
	.align		4
        /*0000*/ 	.word	0x00000000
	.align		4
        /*0004*/ 	.word	0xffffffff
	.align		4
        /*0008*/ 	.word	index@(_ZN7cutlass13device_kernelINS_4gemm6kernel13GemmUniversalIN4cute5tupleIJiiiiEEENS1_10collective13CollectiveMmaINS1_35MainloopSm100TmaUmmaWarpSpecializedILi3ELi2ELi4ENS5_IJNS4_1CILi1EEESB_SB_EEEEENS5_IJNSA_ILi128EEENSA_ILi64EEESE_EEENS_6half_tENS5_IJlSB_lEEESH_SI_NS4_8TiledMMAINS4_8MMA_AtomIJNS4_20SM100_MMA_F16BF16_SSISH_SH_fLi128ELi64ELNS4_4UMMA5MajorE0ELSN_0ELNSM_7ScaleInE0ELSO_0EEEEEENS4_6LayoutISC_NS5_IJNSA_ILi0EEESS_SS_EEEEENS5_IJNS4_10UnderscoreESV_SV_EEEEENS4_13SM90_TMA_LOADENS4_14ComposedLayoutINS4_7SwizzleILi3ELi4ELi3EEENS4_18smem_ptr_flag_bitsILi16EEENSR_INS5_IJNSA_ILi8EEESF_EEENS5_IJSF_SB_EEEEEEEvNS4_8identityESY_S18_vS19_EENS_8epilogue10collective18CollectiveEpilogueINS1B_23Sm100TmaWarpSpecializedILi3ELi2ELi32ELb1ELb0EEEJSG_NS5_IJNSR_ISE_SB_EENSR_INSA_ILi32EEESB_EEEEESH_SI_SH_SI_NS1B_6fusion15FusionCallbacksIS1F_NS1K_17LinearCombinationISH_fSH_fLNS_15FloatRoundStyleE2EEESG_S1J_JEEENS4_5SM1004TMEM4LOAD26SM100_TMEM_LOAD_32dp32b32xESY_NSZ_INS10_ILi2ELi4ELi3EEES13_NSR_INS5_IJS14_S1H_EEENS5_IJS1H_SB_EEEEEEENS4_39AutoVectorizingCopyWithAssumedAlignmentILi128EEENS4_14SM90_TMA_STOREES1Y_S20_S20_EEEvvEEEEvNT_6ParamsE)
	.align		4
        /*000c*/ 	.word	index@(__assertfail)
	.align		4
        /*0010*/ 	.word	0x00000000
	.align		4
        /*0014*/ 	.word	0xfffffffe
	.align		4
        /*0018*/ 	.word	0x00000000
	.align		4
        /*001c*/ 	.word	0xfffffffd
	.align		4
        /*0020*/ 	.word	0x00000000
	.align		4
        /*0024*/ 	.word	0xfffffffc


//--------------------- .nv.constant4             --------------------------
	.section	.nv.constant4,"a",@progbits
	.align	8
	.align		8
.nv.constant4:
        /*0000*/ 	.dword	__assertfail
	.align		8
        /*0008*/ 	.dword	__unnamed_1
	.align		8
        /*0010*/ 	.dword	__unnamed_2
	.align		8
        /*0018*/ 	.dword	_ZN40_INTERNAL_1d604e6c_4_k_cu_95fb083c_263904cuda3std3__45__cpo5beginE
	.align		8
        /*0020*/ 	.dword	_ZN40_INTERNAL_1d604e6c_4_k_cu_95fb083c_263904cuda3std3__45__cpo3endE
	.align		8
        /*0028*/ 	.dword	_ZN40_INTERNAL_1d604e6c_4_k_cu_95fb083c_263904cuda3std3__45__cpo6cbeginE
	.align		8
        /*0030*/ 	.dword	_ZN40_INTERNAL_1d604e6c_4_k_cu_95fb083c_263904cuda3std3__45__cpo4cendE
	.align		8
        /*0038*/ 	.dword	_ZN40_INTERNAL_1d604e6c_4_k_cu_95fb083c_263904cuda3std3__442_GLOBAL__N__1d604e6c_4_k_cu_95fb083c_263906ignoreE
	.align		8
        /*0040*/ 	.dword	_ZN40_INTERNAL_1d604e6c_4_k_cu_95fb083c_263904cuda3std3__419piecewise_constructE
	.align		8
        /*0048*/ 	.dword	_ZN40_INTERNAL_1d604e6c_4_k_cu_95fb083c_263904cuda3std3__48in_placeE
	.align		8
        /*0050*/ 	.dword	_ZN40_INTERNAL_1d604e6c_4_k_cu_95fb083c_263904cuda3std6ranges3__45__cpo4swapE
	.align		8
        /*0058*/ 	.dword	_ZN40_INTERNAL_1d604e6c_4_k_cu_95fb083c_263904cuda3std6ranges3__45__cpo9iter_moveE
	.align		8
        /*0060*/ 	.dword	_ZN40_INTERNAL_1d604e6c_4_k_cu_95fb083c_263904cute7productE
	.align		8
        /*0068*/ 	.dword	_ZN40_INTERNAL_1d604e6c_4_k_cu_95fb083c_263904cute1_E
	.align		8
        /*0070*/ 	.dword	$str$25
	.align		8
        /*0078*/ 	.dword	$str$26
	.align		8
        /*0080*/ 	.dword	$str$27
	.align		8
        /*0088*/ 	.dword	$str$28


//--------------------- .text._ZN7cutlass13device_kernelINS_4gemm6kernel13GemmUniversalIN4cute5tupleIJiiiiEEENS1_10collective13CollectiveMmaINS1_35MainloopSm100TmaUmmaWarpSpecializedILi3ELi2ELi4ENS5_IJNS4_1CILi1EEESB_SB_EEEEENS5_IJNSA_ILi128EEENSA_ILi64EEESE_EEENS_6half_tENS5_IJlSB_lEEESH_SI_NS4_8TiledMMAINS4_8MMA_AtomIJNS4_20SM100_MMA_F16BF16_SSISH_SH_fLi128ELi64ELNS4_4UMMA5MajorE0ELSN_0ELNSM_7ScaleInE0ELSO_0EEEEEENS4_6LayoutISC_NS5_IJNSA_ILi0EEESS_SS_EEEEENS5_IJNS4_10UnderscoreESV_SV_EEEEENS4_13SM90_TMA_LOADENS4_14ComposedLayoutINS4_7SwizzleILi3ELi4ELi3EEENS4_18smem_ptr_flag_bitsILi16EEENSR_INS5_IJNSA_ILi8EEESF_EEENS5_IJSF_SB_EEEEEEEvNS4_8identityESY_S18_vS19_EENS_8epilogue10collective18CollectiveEpilogueINS1B_23Sm100TmaWarpSpecializedILi3ELi2ELi32ELb1ELb0EEEJSG_NS5_IJNSR_ISE_SB_EENSR_INSA_ILi32EEESB_EEEEESH_SI_SH_SI_NS1B_6fusion15FusionCallbacksIS1F_NS1K_17LinearCombinationISH_fSH_fLNS_15FloatRoundStyleE2EEESG_S1J_JEEENS4_5SM1004TMEM4LOAD26SM100_TMEM_LOAD_32dp32b32xESY_NSZ_INS10_ILi2ELi4ELi3EEES13_NSR_INS5_IJS14_S1H_EEENS5_IJS1H_SB_EEEEEEENS4_39AutoVectorizingCopyWithAssumedAlignmentILi128EEENS4_14SM90_TMA_STOREES1Y_S20_S20_EEEvvEEEEvNT_6ParamsE --------------------------
	.section	.text._ZN7cutlass13device_kernelINS_4gemm6kernel13GemmUniversalIN4cute5tupleIJiiiiEEENS1_10collective13CollectiveMmaINS1_35MainloopSm100TmaUmmaWarpSpecializedILi3ELi2ELi4ENS5_IJNS4_1CILi1EEESB_SB_EEEEENS5_IJNSA_ILi128EEENSA_ILi64EEESE_EEENS_6half_tENS5_IJlSB_lEEESH_SI_NS4_8TiledMMAINS4_8MMA_AtomIJNS4_20SM100_MMA_F16BF16_SSISH_SH_fLi128ELi64ELNS4_4UMMA5MajorE0ELSN_0ELNSM_7ScaleInE0ELSO_0EEEEEENS4_6LayoutISC_NS5_IJNSA_ILi0EEESS_SS_EEEEENS5_IJNS4_10UnderscoreESV_SV_EEEEENS4_13SM90_TMA_LOADENS4_14ComposedLayoutINS4_7SwizzleILi3ELi4ELi3EEENS4_18smem_ptr_flag_bitsILi16EEENSR_INS5_IJNSA_ILi8EEESF_EEENS5_IJSF_SB_EEEEEEEvNS4_8identityESY_S18_vS19_EENS_8epilogue10collective18CollectiveEpilogueINS1B_23Sm100TmaWarpSpecializedILi3ELi2ELi32ELb1ELb0EEEJSG_NS5_IJNSR_ISE_SB_EENSR_INSA_ILi32EEESB_EEEEESH_SI_SH_SI_NS1B_6fusion15FusionCallbacksIS1F_NS1K_17LinearCombinationISH_fSH_fLNS_15FloatRoundStyleE2EEESG_S1J_JEEENS4_5SM1004TMEM4LOAD26SM100_TMEM_LOAD_32dp32b32xESY_NSZ_INS10_ILi2ELi4ELi3EEES13_NSR_INS5_IJS14_S1H_EEENS5_IJS1H_SB_EEEEEEENS4_39AutoVectorizingCopyWithAssumedAlignmentILi128EEENS4_14SM90_TMA_STOREES1Y_S20_S20_EEEvvEEEEvNT_6ParamsE,"ax",@progbits
	.align	128
.text._ZN7cutlass13device_kernelINS_4gemm6kernel13GemmUniversalIN4cute5tupleIJiiiiEEENS1_10collective13CollectiveMmaINS1_35MainloopSm100TmaUmmaWarpSpecializedILi3ELi2ELi4ENS5_IJNS4_1CILi1EEESB_SB_EEEEENS5_IJNSA_ILi128EEENSA_ILi64EEESE_EEENS_6half_tENS5_IJlSB_lEEESH_SI_NS4_8TiledMMAINS4_8MMA_AtomIJNS4_20SM100_MMA_F16BF16_SSISH_SH_fLi128ELi64ELNS4_4UMMA5MajorE0ELSN_0ELNSM_7ScaleInE0ELSO_0EEEEEENS4_6LayoutISC_NS5_IJNSA_ILi0EEESS_SS_EEEEENS5_IJNS4_10UnderscoreESV_SV_EEEEENS4_13SM90_TMA_LOADENS4_14ComposedLayoutINS4_7SwizzleILi3ELi4ELi3EEENS4_18smem_ptr_flag_bitsILi16EEENSR_INS5_IJNSA_ILi8EEESF_EEENS5_IJSF_SB_EEEEEEEvNS4_8identityESY_S18_vS19_EENS_8epilogue10collective18CollectiveEpilogueINS1B_23Sm100TmaWarpSpecializedILi3ELi2ELi32ELb1ELb0EEEJSG_NS5_IJNSR_ISE_SB_EENSR_INSA_ILi32EEESB_EEEEESH_SI_SH_SI_NS1B_6fusion15FusionCallbacksIS1F_NS1K_17LinearCombinationISH_fSH_fLNS_15FloatRoundStyleE2EEESG_S1J_JEEENS4_5SM1004TMEM4LOAD26SM100_TMEM_LOAD_32dp32b32xESY_NSZ_INS10_ILi2ELi4ELi3EEES13_NSR_INS5_IJS14_S1H_EEENS5_IJS1H_SB_EEEEEEENS4_39AutoVectorizingCopyWithAssumedAlignmentILi128EEENS4_14SM90_TMA_STOREES1Y_S20_S20_EEEvvEEEEvNT_6ParamsE:
        .type           _ZN7cutlass13device_kernelINS_4gemm6kernel13GemmUniversalIN4cute5tupleIJiiiiEEENS1_10collective13CollectiveMmaINS1_35MainloopSm100TmaUmmaWarpSpecializedILi3ELi2ELi4ENS5_IJNS4_1CILi1EEESB_SB_EEEEENS5_IJNSA_ILi128EEENSA_ILi64EEESE_EEENS_6half_tENS5_IJlSB_lEEESH_SI_NS4_8TiledMMAINS4_8MMA_AtomIJNS4_20SM100_MMA_F16BF16_SSISH_SH_fLi128ELi64ELNS4_4UMMA5MajorE0ELSN_0ELNSM_7ScaleInE0ELSO_0EEEEEENS4_6LayoutISC_NS5_IJNSA_ILi0EEESS_SS_EEEEENS5_IJNS4_10UnderscoreESV_SV_EEEEENS4_13SM90_TMA_LOADENS4_14ComposedLayoutINS4_7SwizzleILi3ELi4ELi3EEENS4_18smem_ptr_flag_bitsILi16EEENSR_INS5_IJNSA_ILi8EEESF_EEENS5_IJSF_SB_EEEEEEEvNS4_8identityESY_S18_vS19_EENS_8epilogue10collective18CollectiveEpilogueINS1B_23Sm100TmaWarpSpecializedILi3ELi2ELi32ELb1ELb0EEEJSG_NS5_IJNSR_ISE_SB_EENSR_INSA_ILi32EEESB_EEEEESH_SI_SH_SI_NS1B_6fusion15FusionCallbacksIS1F_NS1K_17LinearCombinationISH_fSH_fLNS_15FloatRoundStyleE2EEESG_S1J_JEEENS4_5SM1004TMEM4LOAD26SM100_TMEM_LOAD_32dp32b32xESY_NSZ_INS10_ILi2ELi4ELi3EEES13_NSR_INS5_IJS14_S1H_EEENS5_IJS1H_SB_EEEEEEENS4_39AutoVectorizingCopyWithAssumedAlignmentILi128EEENS4_14SM90_TMA_STOREES1Y_S20_S20_EEEvvEEEEvNT_6ParamsE,@function
        .size           _ZN7cutlass13device_kernelINS_4gemm6kernel13GemmUniversalIN4cute5tupleIJiiiiEEENS1_10collective13CollectiveMmaINS1_35MainloopSm100TmaUmmaWarpSpecializedILi3ELi2ELi4ENS5_IJNS4_1CILi1EEESB_SB_EEEEENS5_IJNSA_ILi128EEENSA_ILi64EEESE_EEENS_6half_tENS5_IJlSB_lEEESH_SI_NS4_8TiledMMAINS4_8MMA_AtomIJNS4_20SM100_MMA_F16BF16_SSISH_SH_fLi128ELi64ELNS4_4UMMA5MajorE0ELSN_0ELNSM_7ScaleInE0ELSO_0EEEEEENS4_6LayoutISC_NS5_IJNSA_ILi0EEESS_SS_EEEEENS5_IJNS4_10UnderscoreESV_SV_EEEEENS4_13SM90_TMA_LOADENS4_14ComposedLayoutINS4_7SwizzleILi3ELi4ELi3EEENS4_18smem_ptr_flag_bitsILi16EEENSR_INS5_IJNSA_ILi8EEESF_EEENS5_IJSF_SB_EEEEEEEvNS4_8identityESY_S18_vS19_EENS_8epilogue10collective18CollectiveEpilogueINS1B_23Sm100TmaWarpSpecializedILi3ELi2ELi32ELb1ELb0EEEJSG_NS5_IJNSR_ISE_SB_EENSR_INSA_ILi32EEESB_EEEEESH_SI_SH_SI_NS1B_6fusion15FusionCallbacksIS1F_NS1K_17LinearCombinationISH_fSH_fLNS_15FloatRoundStyleE2EEESG_S1J_JEEENS4_5SM1004TMEM4LOAD26SM100_TMEM_LOAD_32dp32b32xESY_NSZ_INS10_ILi2ELi4ELi3EEES13_NSR_INS5_IJS14_S1H_EEENS5_IJS1H_SB_EEEEEEENS4_39AutoVectorizingCopyWithAssumedAlignmentILi128EEENS4_14SM90_TMA_STOREES1Y_S20_S20_EEEvvEEEEvNT_6ParamsE,(.L_x_151 - _ZN7cutlass13device_kernelINS_4gemm6kernel13GemmUniversalIN4cute5tupleIJiiiiEEENS1_10collective13CollectiveMmaINS1_35MainloopSm100TmaUmmaWarpSpecializedILi3ELi2ELi4ENS5_IJNS4_1CILi1EEESB_SB_EEEEENS5_IJNSA_ILi128EEENSA_ILi64EEESE_EEENS_6half_tENS5_IJlSB_lEEESH_SI_NS4_8TiledMMAINS4_8MMA_AtomIJNS4_20SM100_MMA_F16BF16_SSISH_SH_fLi128ELi64ELNS4_4UMMA5MajorE0ELSN_0ELNSM_7ScaleInE0ELSO_0EEEEEENS4_6LayoutISC_NS5_IJNSA_ILi0EEESS_SS_EEEEENS5_IJNS4_10UnderscoreESV_SV_EEEEENS4_13SM90_TMA_LOADENS4_14ComposedLayoutINS4_7SwizzleILi3ELi4ELi3EEENS4_18smem_ptr_flag_bitsILi16EEENSR_INS5_IJNSA_ILi8EEESF_EEENS5_IJSF_SB_EEEEEEEvNS4_8identityESY_S18_vS19_EENS_8epilogue10collective18CollectiveEpilogueINS1B_23Sm100TmaWarpSpecializedILi3ELi2ELi32ELb1ELb0EEEJSG_NS5_IJNSR_ISE_SB_EENSR_INSA_ILi32EEESB_EEEEESH_SI_SH_SI_NS1B_6fusion15FusionCallbacksIS1F_NS1K_17LinearCombinationISH_fSH_fLNS_15FloatRoundStyleE2EEESG_S1J_JEEENS4_5SM1004TMEM4LOAD26SM100_TMEM_LOAD_32dp32b32xESY_NSZ_INS10_ILi2ELi4ELi3EEES13_NSR_INS5_IJS14_S1H_EEENS5_IJS1H_SB_EEEEEEENS4_39AutoVectorizingCopyWithAssumedAlignmentILi128EEENS4_14SM90_TMA_STOREES1Y_S20_S20_EEEvvEEEEvNT_6ParamsE)
        .other          _ZN7cutlass13device_kernelINS_4gemm6kernel13GemmUniversalIN4cute5tupleIJiiiiEEENS1_10collective13CollectiveMmaINS1_35MainloopSm100TmaUmmaWarpSpecializedILi3ELi2ELi4ENS5_IJNS4_1CILi1EEESB_SB_EEEEENS5_IJNSA_ILi128EEENSA_ILi64EEESE_EEENS_6half_tENS5_IJlSB_lEEESH_SI_NS4_8TiledMMAINS4_8MMA_AtomIJNS4_20SM100_MMA_F16BF16_SSISH_SH_fLi128ELi64ELNS4_4UMMA5MajorE0ELSN_0ELNSM_7ScaleInE0ELSO_0EEEEEENS4_6LayoutISC_NS5_IJNSA_ILi0EEESS_SS_EEEEENS5_IJNS4_10UnderscoreESV_SV_EEEEENS4_13SM90_TMA_LOADENS4_14ComposedLayoutINS4_7SwizzleILi3ELi4ELi3EEENS4_18smem_ptr_flag_bitsILi16EEENSR_INS5_IJNSA_ILi8EEESF_EEENS5_IJSF_SB_EEEEEEEvNS4_8identityESY_S18_vS19_EENS_8epilogue10collective18CollectiveEpilogueINS1B_23Sm100TmaWarpSpecializedILi3ELi2ELi32ELb1ELb0EEEJSG_NS5_IJNSR_ISE_SB_EENSR_INSA_ILi32EEESB_EEEEESH_SI_SH_SI_NS1B_6fusion15FusionCallbacksIS1F_NS1K_17LinearCombinationISH_fSH_fLNS_15FloatRoundStyleE2EEESG_S1J_JEEENS4_5SM1004TMEM4LOAD26SM100_TMEM_LOAD_32dp32b32xESY_NSZ_INS10_ILi2ELi4ELi3EEES13_NSR_INS5_IJS14_S1H_EEENS5_IJS1H_SB_EEEEEEENS4_39AutoVectorizingCopyWithAssumedAlignmentILi128EEENS4_14SM90_TMA_STOREES1Y_S20_S20_EEEvvEEEEvNT_6ParamsE,@"STO_CUDA_ENTRY STV_DEFAULT"
_ZN7cutlass13device_kernelINS_4gemm6kernel13GemmUniversalIN4cute5tupleIJiiiiEEENS1_10collective13CollectiveMmaINS1_35MainloopSm100TmaUmmaWarpSpecializedILi3ELi2ELi4ENS5_IJNS4_1CILi1EEESB_SB_EEEEENS5_IJNSA_ILi128EEENSA_ILi64EEESE_EEENS_6half_tENS5_IJlSB_lEEESH_SI_NS4_8TiledMMAINS4_8MMA_AtomIJNS4_20SM100_MMA_F16BF16_SSISH_SH_fLi128ELi64ELNS4_4UMMA5MajorE0ELSN_0ELNSM_7ScaleInE0ELSO_0EEEEEENS4_6LayoutISC_NS5_IJNSA_ILi0EEESS_SS_EEEEENS5_IJNS4_10UnderscoreESV_SV_EEEEENS4_13SM90_TMA_LOADENS4_14ComposedLayoutINS4_7SwizzleILi3ELi4ELi3EEENS4_18smem_ptr_flag_bitsILi16EEENSR_INS5_IJNSA_ILi8EEESF_EEENS5_IJSF_SB_EEEEEEEvNS4_8identityESY_S18_vS19_EENS_8epilogue10collective18CollectiveEpilogueINS1B_23Sm100TmaWarpSpecializedILi3ELi2ELi32ELb1ELb0EEEJSG_NS5_IJNSR_ISE_SB_EENSR_INSA_ILi32EEESB_EEEEESH_SI_SH_SI_NS1B_6fusion15FusionCallbacksIS1F_NS1K_17LinearCombinationISH_fSH_fLNS_15FloatRoundStyleE2EEESG_S1J_JEEENS4_5SM1004TMEM4LOAD26SM100_TMEM_LOAD_32dp32b32xESY_NSZ_INS10_ILi2ELi4ELi3EEES13_NSR_INS5_IJS14_S1H_EEENS5_IJS1H_SB_EEEEEEENS4_39AutoVectorizingCopyWithAssumedAlignmentILi128EEENS4_14SM90_TMA_STOREES1Y_S20_S20_EEEvvEEEEvNT_6ParamsE:
[----:B------:R-:W1:Y:S01]  /*0000*/  LDC R1, c[0x0][0x37c] ;  /* 0x0000df00ff017b82 */ /* 0x000e620000000800 */
[----:B------:R-:W2:Y:S01]  /*0010*/  S2R R93, SR_TID.X ;  /* 0x00000000005d7919 */ /* 0x000ea20000002100 */
[----:B------:R-:W3:Y:S01]  /*0020*/  LDCU.64 UR4, c[0x0][0x890] ;  /* 0x00011200ff0477ac */ /* 0x000ee20008000a00 */
[----:B------:R-:W-:Y:S02]  /*0030*/  PRMT R88, RZ, 0x7610, R88 ;  /* 0x00007610ff587816 */ /* 0x000fe40000000058 */
[----:B------:R-:W-:Y:S01]  /*0040*/  ELECT P5, URZ, PT ;  /* 0x0000000000ff782f */ /* 0x000fe200038a0000 */
[----:B------:R-:W4:Y:S01]  /*0050*/  LDCU.64 UR46, c[0x0][0x358] ;  /* 0x00006b00ff2e77ac */ /* 0x000f220008000a00 */
[----:B---3--:R-:W-:-:S04]  /*0060*/  UISETP.NE.U32.AND UP0, UPT, UR4, URZ, UPT ;  /* 0x000000ff0400728c */ /* 0x008fc8000bf05070 */
[----:B------:R-:W-:Y:S01]  /*0070*/  UISETP.NE.AND.EX UP0, UPT, UR5, URZ, UPT, UP0 ;  /* 0x000000ff0500728c */ /* 0x000fe2000bf05300 */
[----:B--2---:R-:W-:-:S05]  /*0080*/  SHF.R.U32.HI R92, RZ, 0x5, R93 ;  /* 0x00000005ff5c7819 */ /* 0x004fca000001165d */
[----:B------:R-:W2:Y:S02]  /*0090*/  SHFL.IDX PT, R0, R92, RZ, 0x1f ;  /* 0x00001fff5c007589 */ /* 0x000ea400000e0000 */
[----:B--2---:R-:W-:Y:S01]  /*00a0*/  R2UR UR8, R0 ;  /* 0x00000000000872ca */ /* 0x004fe200000e0000 */
[----:B-1--4-:R-:W-:-:S14]  /*00b0*/  BRA.U UP0, `(.L_x_0) ;  /* 0x00000001002c7547 */ /* 0x012fdc000b800000 */
[----:B------:R-:W1:Y:S02]  /*00c0*/  LDCU.64 UR6, c[0x0][0x888] ;  /* 0x00011100ff0677ac */ /* 0x000e640008000a00 */
[----:B-1----:R-:W-:-:S04]  /*00d0*/  UISETP.NE.U32.AND UP0, UPT, UR6, URZ, UPT ;  /* 0x000000ff0600728c */ /* 0x002fc8000bf05070 */
[----:B------:R-:W-:-:S09]  /*00e0*/  UISETP.NE.AND.EX UP0, UPT, UR7, URZ, UPT, UP0 ;  /* 0x000000ff0700728c */ /* 0x000fd2000bf05300 */
[----:B------:R-:W-:Y:S05]  /*00f0*/  BRA.U !UP0, `(.L_x_1) ;  /* 0x0000000108107547 */ /* 0x000fea000b800000 */
[----:B------:R-:W1:Y:S02]  /*0100*/  LDC.64 R2, c[0x0][0x888] ;  /* 0x00022200ff027b82 */ /* 0x000e640000000a00 */
[----:B-1----:R1:W5:Y:S01]  /*0110*/  LDG.E R49, desc[UR46][R2.64] ;  /* 0x0000002e02317981 */ /* 0x002362000c1e1900 */
[----:B------:R-:W-:Y:S01]  /*0120*/  HFMA2 R88, -RZ, RZ, 0, 5.9604644775390625e-08 ;  /* 0x00000001ff587431 */ /* 0x000fe200000001ff */
[----:B------:R-:W-:Y:S05]  /*0130*/  BRA `(.L_x_0) ;  /* 0x00000000000c7947 */ /* 0x000fea0003800000 */
.L_x_1:
[----:B------:R-:W1:Y:S01]  /*0140*/  LDCU UR6, c[0x0][0x880] ;  /* 0x00011000ff0677ac */ /* 0x000e620008000800 */
[----:B------:R-:W-:Y:S01]  /*0150*/  HFMA2 R88, -RZ, RZ, 0, 5.9604644775390625e-08 ;  /* 0x00000001ff587431 */ /* 0x000fe200000001ff */
[----:B-1----:R-:W-:-:S07]  /*0160*/  MOV R49, UR6 ;  /* 0x0000000600317c02 */ /* 0x002fce0008000f00 */
.L_x_0:
[----:B------:R-:W2:Y:S02]  /*0170*/  LDCU.64 UR6, c[0x0][0x8b0] ;  /* 0x00011600ff0677ac */ /* 0x000ea40008000a00 */
[----:B--2---:R-:W-:-:S04]  /*0180*/  UISETP.NE.U32.AND UP0, UPT, UR6, URZ, UPT ;  /* 0x000000ff0600728c */ /* 0x004fc8000bf05070 */
[----:B------:R-:W-:-:S09]  /*0190*/  UISETP.NE.AND.EX UP0, UPT, UR7, URZ, UPT, UP0 ;  /* 0x000000ff0700728c */ /* 0x000fd2000bf05300 */
[----:B------:R-:W-:Y:S05]  /*01a0*/  BRA.U UP0, `(.L_x_2) ;  /* 0x0000000100247547 */ /* 0x000fea000b800000 */
[----:B------:R-:W2:Y:S02]  /*01b0*/  LDCU.64 UR6, c[0x0][0x8a8] ;  /* 0x00011500ff0677ac */ /* 0x000ea40008000a00 */
[----:B--2---:R-:W-:-:S04]  /*01c0*/  UISETP.NE.U32.AND UP0, UPT, UR6, URZ, UPT ;  /* 0x000000ff0600728c */ /* 0x004fc8000bf05070 */
[----:B------:R-:W-:-:S09]  /*01d0*/  UISETP.NE.AND.EX UP0, UPT, UR7, URZ, UPT, UP0 ;  /* 0x000000ff0700728c */ /* 0x000fd2000bf05300 */
[----:B------:R-:W-:Y:S05]  /*01e0*/  BRA.U !UP0, `(.L_x_3) ;  /* 0x00000001080c7547 */ /* 0x000fea000b800000 */
[----:B-1----:R-:W1:Y:S02]  /*01f0*/  LDC.64 R2, c[0x0][0x8a8] ;  /* 0x00022a00ff027b82 */ /* 0x002e640000000a00 */
[----:B-1----:R2:W5:Y:S01]  /*0200*/  LDG.E R47, desc[UR46][R2.64] ;  /* 0x0000002e022f7981 */ /* 0x002562000c1e1900 */
[----:B------:R-:W-:Y:S05]  /*0210*/  BRA `(.L_x_2) ;  /* 0x0000000000087947 */ /* 0x000fea0003800000 */
.L_x_3:
[----:B------:R-:W2:Y:S02]  /*0220*/  LDCU UR6, c[0x0][0x8a0] ;  /* 0x00011400ff0677ac */ /* 0x000ea40008000800 */
[----:B--2---:R-:W-:Y:S02]  /*0230*/  MOV R47, UR6 ;  /* 0x00000006002f7c02 */ /* 0x004fe40008000f00 */
.L_x_2:
[----:B------:R-:W-:Y:S01]  /*0240*/  IMAD.U32 R0, RZ, RZ, UR8 ;  /* 0x00000008ff007e24 */ /* 0x000fe2000f8e00ff */
[----:B------:R-:W-:Y:S04]  /*0250*/  BSSY.RECONVERGENT B0, `(.L_x_4) ;  /* 0x000000c000007945 */ /* 0x000fe80003800200 */
[C---:B------:R-:W-:Y:S02]  /*0260*/  ISETP.NE.OR P1, PT, R0.reuse, 0x1, !P5 ;  /* 0x000000010000780c */ /* 0x040fe40006f25670 */
[----:B------:R-:W-:-:S11]  /*0270*/  ISETP.NE.OR P0, PT, R0, 0x3, !P5 ;  /* 0x000000030000780c */ /* 0x000fd60006f05670 */
[----:B------:R-:W-:Y:S05]  /*0280*/  @P1 BRA `(.L_x_5) ;  /* 0x0000000000201947 */ /* 0x000fea0003800000 */
[----:B------:R-:W3:Y:S02]  /*0290*/  LDCU.64 UR6, c[0x0][0x348] ;  /* 0x00006900ff0677ac */ /* 0x000ee40008000a00 */
[----:B---3--:R-:W-:Y:S02]  /*02a0*/  UIADD3 UR10, UP1, UPT, UR6, 0x80, URZ ;  /* 0x00000080060a7890 */ /* 0x008fe4000ff3e0ff */
[----:B------:R-:W-:Y:S02]  /*02b0*/  UIADD3 UR6, UP0, UPT, UR6, 0x180, URZ ;  /* 0x0000018006067890 */ /* 0x000fe4000ff1e0ff */
[----:B------:R-:W-:Y:S02]  /*02c0*/  UIADD3.X UR11, UPT, UPT, URZ, UR7, URZ, UP1, !UPT ;  /* 0x00000007ff0b7290 */ /* 0x000fe40008ffe4ff */
[----:B------:R-:W-:-:S07]  /*02d0*/  UIADD3.X UR7, UPT, UPT, URZ, UR7, URZ, UP0, !UPT ;  /* 0x00000007ff077290 */ /* 0x000fce00087fe4ff */
[----:B------:R3:W-:Y:S02]  /*02e0*/  UTMACCTL.PF [UR10] ;  /* 0x000000000a0079b9 */ /* 0x0007e40008040000 */
[----:B------:R3:W-:Y:S02]  /*02f0*/  UTMACCTL.PF [UR6] ;  /* 0x00000000060079b9 */ /* 0x0007e40008040000 */
[----:B---3--:R-:W-:Y:S01]  /*0300*/  NOP ;  /* 0x0000000000007918 */ /* 0x008fe20000000000 */
.L_x_5:
[----:B------:R-:W-:Y:S05]  /*0310*/  BSYNC.RECONVERGENT B0 ;  /* 0x0000000000007941 */ /* 0x000fea0003800200 */
.L_x_4:
[----:B------:R-:W-:Y:S04]  /*0320*/  BSSY.RECONVERGENT B0, `(.L_x_6) ;  /* 0x000000a000007945 */ /* 0x000fe80003800200 */
        /* <DEDUP_REMOVED lines=9> */
.L_x_7:
[----:B------:R-:W-:Y:S05]  /*03c0*/  BSYNC.RECONVERGENT B0 ;  /* 0x0000000000007941 */ /* 0x000fea0003800200 */
.L_x_6:
[----:B------:R-:W3:Y:S01]  /*03d0*/  LDCU.64 UR6, c[0x0][0x888] ;  /* 0x00011100ff0677ac */ /* 0x000ee20008000a00 */
[----:B------:R-:W-:Y:S02]  /*03e0*/  UISETP.EQ.U32.AND UP1, UPT, UR4, URZ, UPT ;  /* 0x000000ff0400728c */ /* 0x000fe4000bf22070 */
[----:B------:R-:W-:Y:S02]  /*03f0*/  UPLOP3.LUT UP2, UPT, UPT, UPT, UPT, 0x80, 0x8 ;  /* 0x000000000008789c */ /* 0x000fe40003f4f070 */
[----:B---3--:R-:W-:-:S04]  /*0400*/  UISETP.NE.U32.AND UP0, UPT, UR6, URZ, UPT ;  /* 0x000000ff0600728c */ /* 0x008fc8000bf05070 */
[----:B------:R-:W-:-:S04]  /*0410*/  UISETP.NE.AND.EX UP0, UPT, UR7, URZ, UPT, UP0 ;  /* 0x000000ff0700728c */ /* 0x000fc8000bf05300 */
[----:B------:R-:W-:-:S04]  /*0420*/  UISETP.EQ.OR.EX UP3, UPT, UR5, URZ, !UP0, UP1 ;  /* 0x000000ff0500728c */ /* 0x000fc8000c762710 */
[----:B------:R-:W-:-:S05]  /*0430*/  UP2UR UR53, UPR, URZ, 0x8 ;  /* 0x00000008ff357883 */ /* 0x000fca0008000000 */
[----:B------:R-:W-:Y:S07]  /*0440*/  BRA.U !UP3, `(.L_x_8) ;  /* 0x000000010b207547 */ /* 0x000fee000b800000 */
[----:B------:R-:W-:Y:S01]  /*0450*/  UISETP.NE.U32.AND UP2, UPT, UR4, URZ, UPT ;  /* 0x000000ff0400728c */ /* 0x000fe2000bf45070 */
[----:B-----5:R-:W-:Y:S01]  /*0460*/  FSETP.NEU.AND P0, PT, R49, RZ, PT ;  /* 0x000000ff3100720b */ /* 0x020fe20003f0d000 */
[----:B------:R-:W-:Y:S02]  /*0470*/  USEL UR4, URZ, 0xffffffff, UP0 ;  /* 0xffffffffff047887 */ /* 0x000fe40008000000 */
[----:B------:R-:W-:-:S10]  /*0480*/  UISETP.NE.AND.EX UP2, UPT, UR5, URZ, UPT, UP2 ;  /* 0x000000ff0500728c */ /* 0x000fd4000bf45320 */
[----:B------:R-:W-:Y:S01]  /*0490*/  VOTEU.ANY UP1, P0 ;  /* 0x0000000000ff7886 */ /* 0x000fe20000020100 */
[----:B------:R-:W-:-:S04]  /*04a0*/  @!UP2 USEL UR4, URZ, 0xffffffff, UP1 ;  /* 0xffffffffff04a887 */ /* 0x000fc80008800000 */
[----:B------:R-:W-:-:S04]  /*04b0*/  ULOP3.LUT UR4, UR4, 0x1, URZ, 0xc0, !UPT ;  /* 0x0000000104047892 */ /* 0x000fc8000f8ec0ff */
[----:B------:R-:W-:-:S11]  /*04c0*/  UISETP.NE.U32.AND UP2, UPT, UR4, 0x1, UPT ;  /* 0x000000010400788c */ /* 0x000fd6000bf45070 */
.L_x_8:
[----:B-12---:R-:W1:Y:S01]  /*04d0*/  SHFL.IDX PT, R2, R92, RZ, 0x1f ;  /* 0x00001fff5c027589 */ /* 0x006e6200000e0000 */
[----:B------:R-:W-:-:S04]  /*04e0*/  UISETP.NE.AND UP1, UPT, UR8, 0x2, UPT ;  /* 0x000000020800788c */ /* 0x000fc8000bf25270 */
[----:B------:R-:W-:Y:S01]  /*04f0*/  USEL UR6, URZ, 0x1, UP1 ;  /* 0x00000001ff067887 */ /* 0x000fe20008800000 */
[----:B-1----:R-:W-:-:S13]  /*0500*/  ISETP.NE.AND P0, PT, R2, RZ, PT ;  /* 0x000000ff0200720c */ /* 0x002fda0003f05270 */
[----:B------:R-:W-:Y:S05]  /*0510*/  @P0 BRA `(.L_x_9) ;  /* 0x0000000000400947 */ /* 0x000fea0003800000 */
[----:B------:R-:W1:Y:S01]  /*0520*/  S2UR UR5, SR_CgaCtaId ;  /* 0x00000000000579c3 */ /* 0x000e620000008800 */
[----:B------:R-:W-:Y:S01]  /*0530*/  UMOV UR7, 0x400 ;  /* 0x0000040000077882 */ /* 0x000fe20000000000 */
[----:B------:R-:W-:Y:S01]  /*0540*/  UMOV UR4, 0x1 ;  /* 0x0000000100047882 */ /* 0x000fe20000000000 */
[----:B------:R-:W-:Y:S01]  /*0550*/  ELECT P0, URZ, PT ;  /* 0x0000000000ff782f */ /* 0x000fe20003800000 */
[----:B------:R-:W-:-:S04]  /*0560*/  UIADD3 UR10, UPT, UPT, -UR4, 0x100000, URZ ;  /* 0x00100000040a7890 */ /* 0x000fc8000fffe1ff */
[----:B------:R-:W-:Y:S02]  /*0570*/  USHF.L.U32 UR11, UR10, 0xb, URZ ;  /* 0x0000000b0a0b7899 */ /* 0x000fe400080006ff */
[----:B------:R-:W-:Y:S02]  /*0580*/  USHF.L.U32 UR10, UR10, 0x1, URZ ;  /* 0x000000010a0a7899 */ /* 0x000fe400080006ff */
[----:B-1----:R-:W-:Y:S01]  /*0590*/  ULEA UR5, UR5, UR7, 0x18 ;  /* 0x0000000705057291 */ /* 0x002fe2000f8ec0ff */
[----:B------:R-:W1:Y:S11]  /*05a0*/  FENCE.VIEW.ASYNC.S ;  /* 0x00000000000073c6 */ /* 0x000e760000000000 */
[----:B-1----:R1:W2:Y:S01]  /*05b0*/  SYNCS.EXCH.64 URZ, [UR5], UR10 ;  /* 0x0000000a05ff75b2 */ /* 0x0022a20008000100 */
[----:B------:R1:W3:Y:S01]  /*05c0*/  SYNCS.EXCH.64 URZ, [UR5+0x18], UR10 ;  /* 0x0000180a05ff75b2 */ /* 0x0002e20008000100 */
[----:B------:R1:W4:Y:S01]  /*05d0*/  SYNCS.EXCH.64 URZ, [UR5+0x8], UR10 ;  /* 0x0000080a05ff75b2 */ /* 0x0003220008000100 */
[----:B------:R1:W1:Y:S01]  /*05e0*/  SYNCS.EXCH.64 URZ, [UR5+0x20], UR10 ;  /* 0x0000200a05ff75b2 */ /* 0x0002620008000100 */
[----:B------:R1:W1:Y:S01]  /*05f0*/  SYNCS.EXCH.64 URZ, [UR5+0x10], UR10 ;  /* 0x0000100a05ff75b2 */ /* 0x0002620008000100 */
[----:B------:R1:W1:Y:S01]  /*0600*/  SYNCS.EXCH.64 URZ, [UR5+0x28], UR10 ;  /* 0x0000280a05ff75b2 */ /* 0x0002620008000100 */
[----:B------:R-:W-:Y:S01]  /*0610*/  NOP ;  /* 0x0000000000007918 */ /* 0x000fe20000000000 */
.L_x_9:
[----:B------:R-:W2:Y:S01]  /*0620*/  SHFL.IDX PT, R2, R92, RZ, 0x1f ;  /* 0x00001fff5c027589 */ /* 0x000ea200000e0000 */
[----:B------:R-:W-:Y:S01]  /*0630*/  NOP ;  /* 0x0000000000007918 */ /* 0x000fe20000000000 */
[----:B--2---:R-:W-:-:S13]  /*0640*/  ISETP.NE.AND P0, PT, R2, 0x1, PT ;  /* 0x000000010200780c */ /* 0x004fda0003f05270 */
[----:B------:R-:W-:Y:S05]  /*0650*/  @P0 BRA `(.L_x_10) ;  /* 0x0000000000500947 */ /* 0x000fea0003800000 */
[----:B------:R-:W2:Y:S01]  /*0660*/  S2UR UR7, SR_CgaCtaId ;  /* 0x00000000000779c3 */ /* 0x000ea20000008800 */
[----:B------:R-:W-:Y:S01]  /*0670*/  UMOV UR9, 0x400 ;  /* 0x0000040000097882 */ /* 0x000fe20000000000 */
[----:B-1----:R-:W-:Y:S01]  /*0680*/  UMOV UR5, 0x20 ;  /* 0x0000002000057882 */ /* 0x002fe20000000000 */
[----:B------:R-:W-:Y:S01]  /*0690*/  UMOV UR4, 0x80 ;  /* 0x0000008000047882 */ /* 0x000fe20000000000 */
[----:B------:R-:W-:-:S04]  /*06a0*/  UIADD3 UR10, UPT, UPT, -UR5, 0x100000, URZ ;  /* 0x00100000050a7890 */ /* 0x000fc8000fffe1ff */
[----:B------:R-:W-:Y:S02]  /*06b0*/  USHF.L.U32 UR11, UR10, 0xb, URZ ;  /* 0x0000000b0a0b7899 */ /* 0x000fe400080006ff */
[----:B------:R-:W-:Y:S02]  /*06c0*/  USHF.L.U32 UR10, UR10, 0x1, URZ ;  /* 0x000000010a0a7899 */ /* 0x000fe400080006ff */
[----:B------:R-:W-:-:S04]  /*06d0*/  UIADD3 UR4, UPT, UPT, -UR4, 0x100000, URZ ;  /* 0x0010000004047890 */ /* 0x000fc8000fffe1ff */
[----:B------:R-:W-:Y:S02]  /*06e0*/  USHF.L.U32 UR5, UR4, 0xb, URZ ;  /* 0x0000000b04057899 */ /* 0x000fe400080006ff */
[----:B------:R-:W-:Y:S01]  /*06f0*/  USHF.L.U32 UR4, UR4, 0x1, URZ ;  /* 0x0000000104047899 */ /* 0x000fe200080006ff */
[----:B------:R-:W-:Y:S01]  /*0700*/  ELECT P0, URZ, PT ;  /* 0x0000000000ff782f */ /* 0x000fe20003800000 */
[----:B--2---:R-:W-:Y:S01]  /*0710*/  ULEA UR7, UR7, UR9, 0x18 ;  /* 0x0000000907077291 */ /* 0x004fe2000f8ec0ff */
[----:B------:R-:W1:Y:S11]  /*0720*/  FENCE.VIEW.ASYNC.S ;  /* 0x00000000000073c6 */ /* 0x000e760000000000 */
[----:B-1----:R2:W1:Y:S01]  /*0730*/  SYNCS.EXCH.64 URZ, [UR7+0x30], UR10 ;  /* 0x0000300a07ff75b2 */ /* 0x0024620008000100 */
[----:B------:R2:W1:Y:S01]  /*0740*/  SYNCS.EXCH.64 URZ, [UR7+0x48], UR4 ;  /* 0x0000480407ff75b2 */ /* 0x0004620008000100 */
[----:B------:R2:W1:Y:S01]  /*0750*/  SYNCS.EXCH.64 URZ, [UR7+0x38], UR10 ;  /* 0x0000380a07ff75b2 */ /* 0x0004620008000100 */
[----:B------:R2:W1:Y:S01]  /*0760*/  SYNCS.EXCH.64 URZ, [UR7+0x50], UR4 ;  /* 0x0000500407ff75b2 */ /* 0x0004620008000100 */
[----:B------:R2:W1:Y:S01]  /*0770*/  SYNCS.EXCH.64 URZ, [UR7+0x40], UR10 ;  /* 0x0000400a07ff75b2 */ /* 0x0004620008000100 */
[----:B------:R2:W1:Y:S02]  /*0780*/  SYNCS.EXCH.64 URZ, [UR7+0x58], UR4 ;  /* 0x0000580407ff75b2 */ /* 0x0004640008000100 */
[----:B--2---:R-:W-:Y:S01]  /*0790*/  NOP ;  /* 0x0000000000007918 */ /* 0x004fe20000000000 */
.L_x_10:
[----:B------:R-:W2:Y:S01]  /*07a0*/  SHFL.IDX PT, R2, R92, RZ, 0x1f ;  /* 0x00001fff5c027589 */ /* 0x000ea200000e0000 */
[----:B------:R-:W-:Y:S01]  /*07b0*/  NOP ;  /* 0x0000000000007918 */ /* 0x000fe20000000000 */
[----:B--2---:R-:W-:-:S13]  /*07c0*/  ISETP.NE.AND P0, PT, R2, 0x3, PT ;  /* 0x000000030200780c */ /* 0x004fda0003f05270 */
[----:B------:R-:W-:Y:S05]  /*07d0*/  @P0 BRA `(.L_x_11) ;  /* 0x0000000000300947 */ /* 0x000fea0003800000 */
[----:B-1----:R-:W1:Y:S01]  /*07e0*/  S2UR UR5, SR_CgaCtaId ;  /* 0x00000000000579c3 */ /* 0x002e620000008800 */
        /* <DEDUP_REMOVED lines=8> */
[----:B-1----:R2:W1:Y:S01]  /*0870*/  SYNCS.EXCH.64 URZ, [UR5+0x60], UR10 ;  /* 0x0000600a05ff75b2 */ /* 0x0024620008000100 */
[----:B------:R2:W1:Y:S02]  /*0880*/  SYNCS.EXCH.64 URZ, [UR5+0x68], UR10 ;  /* 0x0000680a05ff75b2 */ /* 0x0004640008000100 */
[----:B--2---:R-:W-:Y:S01]  /*0890*/  NOP ;  /* 0x0000000000007918 */ /* 0x004fe20000000000 */
.L_x_11:
[----:B------:R-:W2:Y:S01]  /*08a0*/  SHFL.IDX PT, R2, R92, RZ, 0x1f ;  /* 0x00001fff5c027589 */ /* 0x000ea200000e0000 */
[----:B------:R-:W-:Y:S01]  /*08b0*/  NOP ;  /* 0x0000000000007918 */ /* 0x000fe20000000000 */
[----:B--2---:R-:W-:-:S13]  /*08c0*/  ISETP.NE.AND P0, PT, R2, 0x4, PT ;  /* 0x000000040200780c */ /* 0x004fda0003f05270 */
[----:B------:R-:W-:Y:S05]  /*08d0*/  @P0 BRA `(.L_x_12) ;  /* 0x00000000004c0947 */ /* 0x000fea0003800000 */
[----:B-1----:R-:W1:Y:S01]  /*08e0*/  S2UR UR5, SR_CgaCtaId ;  /* 0x00000000000579c3 */ /* 0x002e620000008800 */
[----:B------:R-:W-:Y:S01]  /*08f0*/  UMOV UR9, 0x100 ;  /* 0x0000010000097882 */ /* 0x000fe20000000000 */
[----:B------:R-:W-:Y:S01]  /*0900*/  UMOV UR7, 0x400 ;  /* 0x0000040000077882 */ /* 0x000fe20000000000 */
[----:B------:R-:W-:Y:S01]  /*0910*/  USEL UR9, UR9, 0xe0, UP2 ;  /* 0x000000e009097887 */ /* 0x000fe20009000000 */
[----:B------:R-:W-:Y:S01]  /*0920*/  UMOV UR4, 0x1 ;  /* 0x0000000100047882 */ /* 0x000fe20000000000 */
[----:B------:R-:W-:Y:S01]  /*0930*/  ELECT P0, URZ, PT ;  /* 0x0000000000ff782f */ /* 0x000fe20003800000 */
[----:B------:R-:W-:-:S04]  /*0940*/  UIADD3 UR10, UPT, UPT, -UR4, 0x100000, URZ ;  /* 0x00100000040a7890 */ /* 0x000fc8000fffe1ff */
[----:B------:R-:W-:Y:S02]  /*0950*/  USHF.L.U32 UR11, UR10, 0xb, URZ ;  /* 0x0000000b0a0b7899 */ /* 0x000fe400080006ff */
[----:B------:R-:W-:Y:S02]  /*0960*/  USHF.L.U32 UR10, UR10, 0x1, URZ ;  /* 0x000000010a0a7899 */ /* 0x000fe400080006ff */
[----:B------:R-:W-:-:S04]  /*0970*/  UIADD3 UR12, UPT, UPT, -UR9, 0x100000, URZ ;  /* 0x00100000090c7890 */ /* 0x000fc8000fffe1ff */
[----:B------:R-:W-:Y:S02]  /*0980*/  USHF.L.U32 UR13, UR12, 0xb, URZ ;  /* 0x0000000b0c0d7899 */ /* 0x000fe400080006ff */
[----:B------:R-:W-:Y:S02]  /*0990*/  USHF.L.U32 UR12, UR12, 0x1, URZ ;  /* 0x000000010c0c7899 */ /* 0x000fe400080006ff */
[----:B-1----:R-:W-:Y:S01]  /*09a0*/  ULEA UR5, UR5, UR7, 0x18 ;  /* 0x0000000705057291 */ /* 0x002fe2000f8ec0ff */
[----:B------:R-:W1:Y:S11]  /*09b0*/  FENCE.VIEW.ASYNC.S ;  /* 0x00000000000073c6 */ /* 0x000e760000000000 */
[----:B-1----:R2:W1:Y:S01]  /*09c0*/  SYNCS.EXCH.64 URZ, [UR5+0x70], UR10 ;  /* 0x0000700a05ff75b2 */ /* 0x0024620008000100 */
[----:B------:R2:W1:Y:S01]  /*09d0*/  SYNCS.EXCH.64 URZ, [UR5+0x80], UR12 ;  /* 0x0000800c05ff75b2 */ /* 0x0004620008000100 */
[----:B------:R2:W1:Y:S01]  /*09e0*/  SYNCS.EXCH.64 URZ, [UR5+0x78], UR10 ;  /* 0x0000780a05ff75b2 */ /* 0x0004620008000100 */
[----:B------:R2:W1:Y:S02]  /*09f0*/  SYNCS.EXCH.64 URZ, [UR5+0x88], UR12 ;  /* 0x0000880c05ff75b2 */ /* 0x0004640008000100 */
[----:B--2---:R-:W-:Y:S01]  /*0a00*/  NOP ;  /* 0x0000000000007918 */ /* 0x004fe20000000000 */
.L_x_12:
        /* <DEDUP_REMOVED lines=22> */
[----:B------:R2:W1:Y:S01]  /*0b70*/  SYNCS.EXCH.64 URZ, [UR7+0xc0], UR4 ;  /* 0x0000c00407ff75b2 */ /* 0x0004620008000100 */
[----:B------:R2:W1:Y:S01]  /*0b80*/  SYNCS.EXCH.64 URZ, [UR7+0xa8], UR10 ;  /* 0x0000a80a07ff75b2 */ /* 0x0004620008000100 */
[----:B------:R2:W1:Y:S02]  /*0b90*/  SYNCS.EXCH.64 URZ, [UR7+0xc8], UR4 ;  /* 0x0000c80407ff75b2 */ /* 0x0004640008000100 */
[----:B--2---:R-:W-:Y:S01]  /*0ba0*/  NOP ;  /* 0x0000000000007918 */ /* 0x004fe20000000000 */
.L_x_13:
        /* <DEDUP_REMOVED lines=18> */
.L_x_14:
[----:B-1----:R-:W1:Y:S01]  /*0cd0*/  S2UR UR5, SR_CTAID.X ;  /* 0x00000000000579c3 */ /* 0x002e620000002500 */
[----:B------:R-:W-:-:S05]  /*0ce0*/  CS2R.32 R87, SR_CgaSize ;  /* 0x0000000000577805 */ /* 0x000fca0000008a00 */
[----:B------:R-:W-:-:S05]  /*0cf0*/  IMAD R87, R87, -0xa0, RZ ;  /* 0xffffff6057577824 */ /* 0x000fca00078e02ff */
[----:B------:R-:W-:-:S14]  /*0d00*/  R2UR UR9, R87 ;  /* 0x00000000570972ca */ /* 0x000fdc00000e0000 */
[----:B------:R-:W2:Y:S01]  /*0d10*/  LDCU UR9, c[0x0][UR9+0x2b0] ;  /* 0x00005600090977ac */ /* 0x000ea20008000800 */
[----:B------:R-:W-:Y:S01]  /*0d20*/  NOP ;  /* 0x0000000000007918 */ /* 0x000fe20000000000 */
[----:B------:R-:W-:-:S05]  /*0d30*/  CS2R.32 R87, SR_CgaSize ;  /* 0x0000000000577805 */ /* 0x000fca0000008a00 */
[----:B------:R-:W-:-:S05]  /*0d40*/  IMAD R87, R87, -0xa0, RZ ;  /* 0xffffff6057577824 */ /* 0x000fca00078e02ff */
[----:B------:R-:W-:-:S14]  /*0d50*/  R2UR UR7, R87 ;  /* 0x00000000570772ca */ /* 0x000fdc00000e0000 */
[----:B------:R-:W3:Y:S01]  /*0d60*/  LDCU UR7, c[0x0][UR7+0x2b4] ;  /* 0x00005680070777ac */ /* 0x000ee20008000800 */
[----:B------:R-:W4:Y:S08]  /*0d70*/  S2UR UR4, SR_CTAID.Y ;  /* 0x00000000000479c3 */ /* 0x000f300000002600 */
[----:B------:R-:W3:Y:S01]  /*0d80*/  LDC R10, c[0x0][0xb24] ;  /* 0x0002c900ff0a7b82 */ /* 0x000ee20000000800 */
[----:B-1----:R-:W-:-:S02]  /*0d90*/  I2FP.F32.U32 R87, UR5 ;  /* 0x0000000500577c45 */ /* 0x002fc40008201000 */
[----:B------:R-:W-:-:S05]  /*0da0*/  CS2R.32 R3, SR_CgaSize ;  /* 0x0000000000037805 */ /* 0x000fca0000008a00 */
[----:B------:R-:W-:-:S06]  /*0db0*/  IMAD R3, R3, -0xa0, RZ ;  /* 0xffffff6003037824 */ /* 0x000fcc00078e02ff */
[----:B------:R-:W1:Y:S01]  /*0dc0*/  LDC R3, c[0x0][R3+0x2a0] ;  /* 0x0000a80003037b82 */ /* 0x000e620000000800 */
[----:B------:R-:W-:Y:S01]  /*0dd0*/  MOV R15, UR5 ;  /* 0x00000005000f7c02 */ /* 0x000fe20008000f00 */
[----:B--2---:R-:W-:Y:S01]  /*0de0*/  FMUL R87, R87, UR9 ;  /* 0x0000000957577c20 */ /* 0x004fe20008400000 */
[----:B----4-:R-:W-:Y:S02]  /*0df0*/  I2FP.F32.U32 R86, UR4 ;  /* 0x0000000400567c45 */ /* 0x010fe40008201000 */
[----:B------:R-:W-:-:S05]  /*0e00*/  CS2R.32 R2, SR_CgaSize ;  /* 0x0000000000027805 */ /* 0x000fca0000008a00 */
[----:B------:R-:W-:-:S06]  /*0e10*/  IMAD R2, R2, -0xa0, RZ ;  /* 0xffffff6002027824 */ /* 0x000fcc00078e02ff */
[----:B------:R-:W2:Y:S01]  /*0e20*/  LDC R2, c[0x0][R2+0x2a4] ;  /* 0x0000a90002027b82 */ /* 0x000ea20000000800 */
[----:B------:R-:W-:Y:S01]  /*0e30*/  MOV R14, UR4 ;  /* 0x00000004000e7c02 */ /* 0x000fe20008000f00 */
[----:B------:R-:W4:Y:S01]  /*0e40*/  F2I.U32.TRUNC.NTZ R87, R87 ;  /* 0x0000005700577305 */ /* 0x000f22000020f000 */
[----:B---3--:R-:W-:-:S05]  /*0e50*/  FMUL R86, R86, UR7 ;  /* 0x0000000756567c20 */ /* 0x008fca0008400000 */
[----:B------:R-:W-:Y:S01]  /*0e60*/  BAR.SYNC.DEFER_BLOCKING 0x0 ;  /* 0x0000000000007b1d */ /* 0x000fe20000010000 */
[----:B------:R-:W-:-:S05]  /*0e70*/  ISETP.GE.AND P0, PT, R10, 0x1, PT ;  /* 0x000000010a00780c */ /* 0x000fca0003f06270 */
[----:B------:R-:W3:Y:S02]  /*0e80*/  F2I.U32.TRUNC.NTZ R86, R86 ;  /* 0x0000005600567305 */ /* 0x000ee4000020f000 */
[----:B------:R-:W2:Y:S01]  /*0e90*/  S2UR UR36, SR_CTAID.Z ;  /* 0x00000000002479c3 */ /* 0x000ea20000002700 */
[----:B----4-:R-:W-:-:S05]  /*0ea0*/  IADD3 R87, PT, PT, -R87, RZ, RZ ;  /* 0x000000ff57577210 */ /* 0x010fca0007ffe1ff */
[----:B-1----:R-:W-:Y:S01]  /*0eb0*/  IMAD R87, R3, R87, UR5 ;  /* 0x0000000503577e24 */ /* 0x002fe2000f8e0257 */
[----:B---3--:R-:W-:-:S05]  /*0ec0*/  IADD3 R86, PT, PT, -R86, RZ, RZ ;  /* 0x000000ff56567210 */ /* 0x008fca0007ffe1ff */
[----:B--2---:R-:W-:Y:S01]  /*0ed0*/  IMAD R86, R2, R86, UR4 ;  /* 0x0000000402567e24 */ /* 0x004fe2000f8e0256 */
[----:B------:R-:W-:Y:S06]  /*0ee0*/  @!P0 BRA `(.L_x_15) ;  /* 0x0000000000b88947 */ /* 0x000fec0003800000 */
[----:B------:R-:W1:Y:S01]  /*0ef0*/  LDC.64 R4, c[0x0][0xb18] ;  /* 0x0002c600ff047b82 */ /* 0x000e620000000a00 */
[----:B------:R-:W-:-:S07]  /*0f00*/  ISETP.NE.AND P0, PT, R10, 0x1, PT ;  /* 0x000000010a00780c */ /* 0x000fce0003f05270 */
[----:B------:R-:W2:Y:S08]  /*0f10*/  LDC R9, c[0x0][0xb0c] ;  /* 0x0002c300ff097b82 */ /* 0x000eb00000000800 */
[----:B------:R-:W3:Y:S08]  /*0f20*/  LDC R12, c[0x0][0x370] ;  /* 0x0000dc00ff0c7b82 */ /* 0x000ef00000000800 */
[----:B------:R-:W4:Y:S01]  /*0f30*/  LDC R11, c[0x0][0x374] ;  /* 0x0000dd00ff0b7b82 */ /* 0x000f220000000800 */
[----:B-1----:R-:W-:-:S07]  /*0f40*/  ISETP.NE.AND P1, PT, R4, 0x1, PT ;  /* 0x000000010400780c */ /* 0x002fce0003f25270 */
[----:B------:R-:W3:Y:S01]  /*0f50*/  LDC.64 R6, c[0x0][0xb10] ;  /* 0x0002c400ff067b82 */ /* 0x000ee20000000a00 */
[----:B--2---:R-:W-:-:S07]  /*0f60*/  ISETP.NE.AND P2, PT, R9, 0x1, PT ;  /* 0x000000010900780c */ /* 0x004fce0003f45270 */
[----:B------:R-:W1:Y:S08]  /*0f70*/  LDC R8, c[0x0][0xb20] ;  /* 0x0002c800ff087b82 */ /* 0x000e700000000800 */
[----:B------:R-:W2:Y:S01]  /*0f80*/  LDC.64 R2, c[0x0][0xb28] ;  /* 0x0002ca00ff027b82 */ /* 0x000ea20000000a00 */
[----:B----4-:R-:W-:-:S04]  /*0f90*/  IMAD.HI.U32 R13, R11, R5, RZ ;  /* 0x000000050b0d7227 */ /* 0x010fc800078e00ff */
[----:B------:R-:W-:-:S04]  /*0fa0*/  IMAD.HI.U32 R5, R14, R5, RZ ;  /* 0x000000050e057227 */ /* 0x000fc800078e00ff */
[----:B---3--:R-:W-:-:S05]  /*0fb0*/  IMAD.HI.U32 R16, R12, R6, RZ ;  /* 0x000000060c107227 */ /* 0x008fca00078e00ff */
[-C--:B------:R-:W-:Y:S01]  /*0fc0*/  @P2 SHF.R.U32.HI R12, RZ, R7.reuse, R16 ;  /* 0x00000007ff0c2219 */ /* 0x080fe20000011610 */
[----:B------:R-:W-:Y:S01]  /*0fd0*/  IMAD.HI.U32 R16, R15, R6, RZ ;  /* 0x000000060f107227 */ /* 0x000fe200078e00ff */
[-C--:B-1----:R-:W-:Y:S02]  /*0fe0*/  @P1 SHF.R.U32.HI R11, RZ, R8.reuse, R13 ;  /* 0x00000008ff0b1219 */ /* 0x082fe4000001160d */
[----:B------:R-:W-:Y:S02]  /*0ff0*/  SHF.R.U32.HI R5, RZ, R8, R5 ;  /* 0x00000008ff057219 */ /* 0x000fe40000011605 */
[----:B------:R-:W-:Y:S02]  /*1000*/  SHF.R.U32.HI R16, RZ, R7, R16 ;  /* 0x00000007ff107219 */ /* 0x000fe40000011610 */
[----:B------:R-:W-:Y:S01]  /*1010*/  SEL R5, R14, R5, !P1 ;  /* 0x000000050e057207 */ /* 0x000fe20004800000 */
[----:B--2---:R-:W-:Y:S01]  /*1020*/  IMAD.HI.U32 R13, R11, R2, RZ ;  /* 0x000000020b0d7227 */ /* 0x004fe200078e00ff */
[----:B------:R-:W-:-:S03]  /*1030*/  SEL R16, R15, R16, !P2 ;  /* 0x000000100f107207 */ /* 0x000fc60005000000 */
[----:B------:R-:W-:Y:S01]  /*1040*/  IMAD.HI.U32 R6, R12, R2, RZ ;  /* 0x000000020c067227 */ /* 0x000fe200078e00ff */
[----:B------:R-:W-:-:S04]  /*1050*/  @P0 SHF.R.U32.HI R11, RZ, R3, R13 ;  /* 0x00000003ff0b0219 */ /* 0x000fc8000001160d */
[----:B------:R-:W-:Y:S01]  /*1060*/  @P0 SHF.R.U32.HI R12, RZ, R3, R6 ;  /* 0x00000003ff0c0219 */ /* 0x000fe20000011606 */
[----:B------:R-:W-:-:S04]  /*1070*/  IMAD R11, R11, R10, RZ ;  /* 0x0000000a0b0b7224 */ /* 0x000fc800078e02ff */
[----:B------:R-:W-:Y:S01]  /*1080*/  IMAD R6, R12, R10, RZ ;  /* 0x0000000a0c067224 */ /* 0x000fe200078e02ff */
[----:B------:R-:W-:-:S04]  /*1090*/  ISETP.GE.AND P1, PT, R5, R11, PT ;  /* 0x0000000b0500720c */ /* 0x000fc80003f26270 */
[----:B------:R-:W-:Y:S01]  /*10a0*/  ISETP.GE.OR P1, PT, R16, R6, P1 ;  /* 0x000000061000720c */ /* 0x000fe20000f26670 */
[----:B------:R-:W-:-:S05]  /*10b0*/  IMAD.HI.U32 R6, R5, R2, RZ ;  /* 0x0000000205067227 */ /* 0x000fca00078e00ff */
[----:B------:R-:W-:-:S04]  /*10c0*/  SHF.R.U32.HI R6, RZ, R3, R6 ;  /* 0x00000003ff067219 */ /* 0x000fc80000011606 */
[----:B------:R-:W-:-:S03]  /*10d0*/  SEL R6, R5, R6, !P0 ;  /* 0x0000000605067207 */ /* 0x000fc60004000000 */
[----:B------:R-:W-:Y:S01]  /*10e0*/  @!P1 IMAD.HI.U32 R7, R16, R2, RZ ;  /* 0x0000000210079227 */ /* 0x000fe200078e00ff */
[----:B------:R-:W-:-:S04]  /*10f0*/  IADD3 R2, PT, PT, -R6, RZ, RZ ;  /* 0x000000ff06027210 */ /* 0x000fc80007ffe1ff */
[----:B------:R-:W-:Y:S01]  /*1100*/  @!P1 SHF.R.U32.HI R3, RZ, R3, R7 ;  /* 0x00000003ff039219 */ /* 0x000fe20000011607 */
[----:B------:R-:W-:Y:S01]  /*1110*/  IMAD R2, R10, R2, R5 ;  /* 0x000000020a027224 */ /* 0x000fe200078e0205 */
[----:B------:R-:W-:Y:S02]  /*1120*/  IADD3 R7, PT, PT, -R5, RZ, RZ ;  /* 0x000000ff05077210 */ /* 0x000fe40007ffe1ff */
[----:B------:R-:W-:-:S03]  /*1130*/  @!P1 SEL R3, R16, R3, !P0 ;  /* 0x0000000310039207 */ /* 0x000fc60004000000 */
[----:B------:R-:W-:Y:S02]  /*1140*/  IMAD R7, R4, R7, R14 ;  /* 0x0000000704077224 */ /* 0x000fe400078e020e */
[--C-:B------:R-:W-:Y:S02]  /*1150*/  @!P1 IMAD.IADD R6, R6, 0x1, -R3.reuse ;  /* 0x0000000106069824 */ /* 0x100fe400078e0a03 */
[----:B------:R-:W-:Y:S01]  /*1160*/  @!P1 IMAD R3, R2, R12, R3 ;  /* 0x0000000c02039224 */ /* 0x000fe200078e0203 */
[----:B------:R-:W-:Y:S01]  /*1170*/  IADD3 R2, PT, PT, -R16, RZ, RZ ;  /* 0x000000ff10027210 */ /* 0x000fe20007ffe1ff */
[----:B------:R-:W-:Y:S02]  /*1180*/  @!P1 IMAD R5, R6, R10, R16 ;  /* 0x0000000a06059224 */ /* 0x000fe400078e0210 */
[----:B------:R-:W-:Y:S02]  /*1190*/  @!P1 IMAD.MOV.U32 R16, RZ, RZ, R3 ;  /* 0x000000ffff109224 */ /* 0x000fe400078e0003 */
[----:B------:R-:W-:-:S02]  /*11a0*/  IMAD R2, R9, R2, R15 ;  /* 0x0000000209027224 */ /* 0x000fc400078e020f */
[----:B------:R-:W-:Y:S02]  /*11b0*/  IMAD R14, R5, R4, R7 ;  /* 0x00000004050e7224 */ /* 0x000fe400078e0207 */
[----:B------:R-:W-:Y:S02]  /*11c0*/  IMAD R15, R16, R9, R2 ;  /* 0x00000009100f7224 */ /* 0x000fe400078e0202 */
.L_x_15:
[----:B------:R-:W1:Y:S01]  /*11d0*/  LDCU UR4, c[0x0][0xb30] ;  /* 0x00016600ff0477ac */ /* 0x000e620008000800 */
[----:B------:R-:W2:Y:S08]  /*11e0*/  S2UR UR37, SR_CgaCtaId ;  /* 0x00000000002579c3 */ /* 0x000eb00000008800 */
[----:B------:R-:W3:Y:S01]  /*11f0*/  LDC R40, c[0x0][0xb24] ;  /* 0x0002c900ff287b82 */ /* 0x000ee20000000800 */
[----:B-1----:R-:W-:-:S09]  /*1200*/  UISETP.NE.AND UP1, UPT, UR4, 0x1, UPT ;  /* 0x000000010400788c */ /* 0x002fd2000bf25270 */
[----:B--2---:R-:W-:Y:S05]  /*1210*/  BRA.U UP1, `(.L_x_16) ;  /* 0x0000000101407547 */ /* 0x004fea000b800000 */
[----:B------:R-:W1:Y:S08]  /*1220*/  LDC.64 R4, c[0x0][0xb10] ;  /* 0x0002c400ff047b82 */ /* 0x000e700000000a00 */
[----:B------:R-:W2:Y:S08]  /*1230*/  LDC.64 R2, c[0x0][0xb18] ;  /* 0x0002c600ff027b82 */ /* 0x000eb00000000a00 */
[----:B------:R-:W4:Y:S08]  /*1240*/  LDC R6, c[0x0][0xb20] ;  /* 0x0002c800ff067b82 */ /* 0x000f300000000800 */
[----:B------:R-:W3:Y:S01]  /*1250*/  LDC R7, c[0x0][0xb0c] ;  /* 0x0002c300ff077b82 */ /* 0x000ee20000000800 */
[----:B-1----:R-:W-:-:S05]  /*1260*/  IMAD.HI.U32 R4, R15, R4, RZ ;  /* 0x000000040f047227 */ /* 0x002fca00078e00ff */
[----:B------:R-:W-:Y:S01]  /*1270*/  SHF.R.U32.HI R4, RZ, R5, R4 ;  /* 0x00000005ff047219 */ /* 0x000fe20000011604 */
[----:B--2---:R-:W-:Y:S01]  /*1280*/  IMAD.HI.U32 R3, R14, R3, RZ ;  /* 0x000000030e037227 */ /* 0x004fe200078e00ff */
[----:B------:R-:W-:-:S04]  /*1290*/  ISETP.NE.AND P0, PT, R2, 0x1, PT ;  /* 0x000000010200780c */ /* 0x000fc80003f05270 */
[----:B----4-:R-:W-:-:S04]  /*12a0*/  SHF.R.U32.HI R3, RZ, R6, R3 ;  /* 0x00000006ff037219 */ /* 0x010fc80000011603 */
[----:B------:R-:W-:Y:S02]  /*12b0*/  SEL R3, R14, R3, !P0 ;  /* 0x000000030e037207 */ /* 0x000fe40004000000 */
[----:B---3--:R-:W-:-:S04]  /*12c0*/  ISETP.NE.AND P1, PT, R7, 0x1, PT ;  /* 0x000000010700780c */ /* 0x008fc80003f25270 */
[----:B------:R-:W-:-:S05]  /*12d0*/  SEL R4, R15, R4, !P1 ;  /* 0x000000040f047207 */ /* 0x000fca0004800000 */
[----:B------:R-:W-:Y:S02]  /*12e0*/  IMAD.IADD R5, R3, 0x1, -R4 ;  /* 0x0000000103057824 */ /* 0x000fe400078e0a04 */
[----:B------:R-:W-:Y:S02]  /*12f0*/  IMAD.IADD R3, R4, 0x1, -R3 ;  /* 0x0000000104037824 */ /* 0x000fe400078e0a03 */
[----:B------:R-:W-:Y:S02]  /*1300*/  IMAD R15, R5, R7, R15 ;  /* 0x00000007050f7224 */ /* 0x000fe400078e020f */
[----:B------:R-:W-:-:S07]  /*1310*/  IMAD R14, R3, R2, R14 ;  /* 0x00000002030e7224 */ /* 0x000fce00078e020e */
.L_x_16:
[----:B------:R-:W-:Y:S01]  /*1320*/  BAR.SYNC.DEFER_BLOCKING 0x0 ;  /* 0x0000000000007b1d */ /* 0x000fe20000010000 */
[----:B------:R-:W-:Y:S01]  /*1330*/  UISETP.NE.AND UP1, UPT, UR8, 0x2, UPT ;  /* 0x000000020800788c */ /* 0x000fe2000bf25270 */
[----:B------:R-:W-:Y:S02]  /*1340*/  ISETP.NE.OR P5, PT, R0, 0x2, !P5 ;  /* 0x000000020000780c */ /* 0x000fe40006fa5670 */
[----:B------:R-:W-:-:S06]  /*1350*/  LOP3.LUT R2, R93, 0x1f, RZ, 0xc0, !PT ;  /* 0x0000001f5d027812 */ /* 0x000fcc00078ec0ff */
[----:B------:R-:W-:Y:S05]  /*1360*/  BRA.U UP1, `(.L_x_17) ;  /* 0x0000001101907547 */ /* 0x000fea000b800000 */
[----:B------:R-:W1:Y:S01]  /*1370*/  LDCU UR13, c[0x0][0x38c] ;  /* 0x00007180ff0d77ac */ /* 0x000e620008000800 */
[----:B------:R-:W2:Y:S01]  /*1380*/  LDC R8, c[0x0][0x370] ;  /* 0x0000dc00ff087b82 */ /* 0x000ea20000000800 */
[----:B------:R-:W-:Y:S01]  /*1390*/  PLOP3.LUT P1, PT, PT, PT, UP2, 0x80, 0x8 ;  /* 0x000000000008781c */ /* 0x000fe20003f2f028 */
[----:B------:R-:W-:Y:S01]  /*13a0*/  IMAD.MOV.U32 R17, RZ, RZ, 0x1 ;  /* 0x00000001ff117424 */ /* 0x000fe200078e00ff */
[----:B------:R-:W-:Y:S01]  /*13b0*/  ISETP.EQ.OR P4, PT, R2, RZ, P5 ;  /* 0x000000ff0200720c */ /* 0x000fe20002f82670 */
[----:B------:R-:W-:Y:S01]  /*13c0*/  IMAD.MOV.U32 R16, RZ, RZ, RZ ;  /* 0x000000ffff107224 */ /* 0x000fe200078e00ff */
[----:B------:R-:W-:Y:S02]  /*13d0*/  PLOP3.LUT P1, PT, P1, PT, PT, 0x8, 0x80 ;  /* 0x000000000080781c */ /* 0x000fe40000f2e170 */
[----:B------:R-:W-:Y:S01]  /*13e0*/  CS2R R12, SRZ ;  /* 0x00000000000c7805 */ /* 0x000fe2000001ff00 */
[----:B------:R-:W-:Y:S01]  /*13f0*/  IMAD.MOV.U32 R11, RZ, RZ, 0x1 ;  /* 0x00000001ff0b7424 */ /* 0x000fe200078e00ff */
[----:B------:R-:W4:Y:S01]  /*1400*/  LDC R0, c[0x0][0x374] ;  /* 0x0000dd00ff007b82 */ /* 0x000f220000000800 */
[----:B------:R-:W2:Y:S01]  /*1410*/  LDCU.64 UR22, c[0x0][0x348] ;  /* 0x00006900ff1677ac */ /* 0x000ea20008000a00 */
[----:B------:R-:W-:Y:S01]  /*1420*/  UMOV UR6, URZ ;  /* 0x000000ff00067c82 */ /* 0x000fe20008000000 */
[----:B-1----:R-:W-:-:S04]  /*1430*/  UIADD3 UR5, UPT, UPT, UR13, 0x7f, URZ ;  /* 0x0000007f0d057890 */ /* 0x002fc8000fffe0ff */
[----:B------:R-:W-:-:S04]  /*1440*/  USHF.R.S32.HI UR4, URZ, 0x1f, UR5 ;  /* 0x0000001fff047899 */ /* 0x000fc80008011405 */
[----:B------:R-:W-:-:S04]  /*1450*/  ULEA.HI UR4, UR4, UR5, URZ, 0x7 ;  /* 0x0000000504047291 */ /* 0x000fc8000f8f38ff */
[----:B------:R-:W-:Y:S02]  /*1460*/  USHF.R.S32.HI UR15, URZ, 0x7, UR4 ;  /* 0x00000007ff0f7899 */ /* 0x000fe40008011404 */
[----:B------:R-:W-:Y:S02]  /*1470*/  UIADD3 UR4, UPT, UPT, UR13, -0x1, URZ ;  /* 0xffffffff0d047890 */ /* 0x000fe4000fffe0ff */
[----:B------:R-:W-:Y:S02]  /*1480*/  UISETP.LT.U32.AND UP0, UPT, UR15, 0x3, UPT ;  /* 0x000000030f00788c */ /* 0x000fe4000bf01070 */
[----:B------:R-:W-:Y:S02]  /*1490*/  UISETP.GE.U32.AND UP1, UPT, UR4, -0xff, UPT ;  /* 0xffffff010400788c */ /* 0x000fe4000bf26070 */
[----:B------:R-:W-:Y:S02]  /*14a0*/  USEL UR14, UR15, 0x3, UP0 ;  /* 0x000000030f0e7887 */ /* 0x000fe40008000000 */
[----:B------:R-:W-:-:S02]  /*14b0*/  UIADD3 UR13, UPT, UPT, UR13, 0xfe, URZ ;  /* 0x000000fe0d0d7890 */ /* 0x000fc4000fffe0ff */
[----:B------:R-:W-:Y:S02]  /*14c0*/  UIADD3 UR5, UPT, UPT, UR14, -0x1, URZ ;  /* 0xffffffff0e057890 */ /* 0x000fe4000fffe0ff */
[----:B------:R-:W-:-:S03]  /*14d0*/  UIADD3 UR7, UPT, UPT, UR15, -UR14, URZ ;  /* 0x8000000e0f077290 */ /* 0x000fc6000fffe0ff */
[----:B------:R-:W-:-:S04]  /*14e0*/  @UP1 UIADD3 UR5, UPT, UPT, UR14, URZ, URZ ;  /* 0x000000ff0e051290 */ /* 0x000fc8000fffe0ff */
[----:B--2---:R-:W-:-:S12]  /*14f0*/  UIADD3 UR5, UPT, UPT, UR5, 0x1, URZ ;  /* 0x0000000105057890 */ /* 0x004fd8000fffe0ff */
.L_x_35:
[----:B------:R-:W-:Y:S01]  /*1500*/  UISETP.NE.AND UP0, UPT, UR37, URZ, UPT ;  /* 0x000000ff2500728c */ /* 0x000fe2000bf05270 */
[----:B------:R-:W1:Y:S08]  /*1510*/  S2UR UR37, SR_CgaCtaId ;  /* 0x00000000002579c3 */ /* 0x000e700000008800 */
[----:B------:R-:W-:Y:S05]  /*1520*/  BRA.U UP0, `(.L_x_18) ;  /* 0x0000000100347547 */ /* 0x000fea000b800000 */
[----:B------:R-:W2:Y:S01]  /*1530*/  S2R R2, SR_CgaCtaId ;  /* 0x0000000000027919 */ /* 0x000ea20000008800 */
[----:B------:R-:W-:-:S04]  /*1540*/  MOV R3, 0x400 ;  /* 0x0000040000037802 */ /* 0x000fc80000000f00 */
[----:B--2---:R-:W-:Y:S02]  /*1550*/  LEA R2, R2, R3, 0x18 ;  /* 0x0000000302027211 */ /* 0x004fe400078ec0ff */
[----:B------:R-:W-:-:S03]  /*1560*/  SHF.L.U32 R3, R11, 0x1f, RZ ;  /* 0x0000001f0b037819 */ /* 0x000fc600000006ff */
[----:B------:R-:W-:-:S04]  /*1570*/  IMAD R2, R12, 0x8, R2 ;  /* 0x000000080c027824 */ /* 0x000fc800078e0202 */
[----:B------:R-:W2:Y:S02]  /*1580*/  SYNCS.PHASECHK.TRANS64.TRYWAIT P0, [R2+URZ+0xe0], R3 ;  /* 0x0000e003020075a7 */ /* 0x000ea400080011ff */
[----:B--2---:R-:W-:Y:S05]  /*1590*/  @!P0 BRA `(.L_x_19) ;  /* 0x0000006000508947 */ /* 0x004fea0003800000 */
.L_x_114:
[----:B------:R-:W-:Y:S01]  /*15a0*/  VIADD R12, R12, 0x1 ;  /* 0x000000010c0c7836 */ /* 0x000fe20000000000 */
[----:B------:R2:W-:Y:S04]  /*15b0*/  SYNCS.ARRIVE.TRANS64.A1T0 RZ, [R2+URZ+0xd0], RZ ;  /* 0x0000d0ff02ff79a7 */ /* 0x0005e800081000ff */
[----:B------:R-:W-:-:S04]  /*15c0*/  ISETP.NE.AND P0, PT, R12, 0x2, PT ;  /* 0x000000020c00780c */ /* 0x000fc80003f05270 */
[----:B------:R-:W-:Y:S02]  /*15d0*/  SEL R12, R12, RZ, P0 ;  /* 0x000000ff0c0c7207 */ /* 0x000fe40000000000 */
[----:B--2---:R-:W-:-:S04]  /*15e0*/  SEL R2, RZ, 0x1, P0 ;  /* 0x00000001ff027807 */ /* 0x004fc80000000000 */
[----:B------:R-:W-:-:S07]  /*15f0*/  LOP3.LUT R11, R11, R2, RZ, 0x3c, !PT ;  /* 0x000000020b0b7212 */ /* 0x000fce00078e3cff */
.L_x_18:
[----:B------:R-:W-:Y:S01]  /*1600*/  UMOV UR4, 0x400 ;  /* 0x0000040000047882 */ /* 0x000fe20000000000 */
[----:B------:R-:W-:Y:S01]  /*1610*/  SHF.L.U32 R2, R17, 0x1f, RZ ;  /* 0x0000001f11027819 */ /* 0x000fe200000006ff */
[----:B-1----:R-:W-:Y:S01]  /*1620*/  ULEA UR4, UR37, UR4, 0x18 ;  /* 0x0000000425047291 */ /* 0x002fe2000f8ec0ff */
[----:B------:R-:W-:Y:S01]  /*1630*/  R2UR UR35, R15 ;  /* 0x000000000f2372ca */ /* 0x000fe200000e0000 */
[----:B------:R-:W-:Y:S01]  /*1640*/  UISETP.GE.U32.AND UP0, UPT, UR13, 0xff, UPT ;  /* 0x000000ff0d00788c */ /* 0x000fe2000bf06070 */
[----:B------:R-:W-:Y:S01]  /*1650*/  R2UR UR19, R14 ;  /* 0x000000000e1372ca */ /* 0x000fe200000e0000 */
[----:B------:R-:W-:Y:S01]  /*1660*/  ULEA UR8, UR6, UR4, 0x3 ;  /* 0x0000000406087291 */ /* 0x000fe2000f8e18ff */
[----:B------:R-:W-:-:S08]  /*1670*/  UMOV UR29, URZ ;  /* 0x000000ff001d7c82 */ /* 0x000fd00008000000 */
[----:B------:R1:W2:Y:S01]  /*1680*/  SYNCS.PHASECHK.TRANS64.TRYWAIT P0, [UR8+0x18], R2 ;  /* 0x00001802ff0075a7 */ /* 0x0002a20008001108 */
[----:B------:R-:W-:Y:S02]  /*1690*/  USHF.L.U32 UR35, UR35, 0x7, URZ ;  /* 0x0000000723237899 */ /* 0x000fe400080006ff */
[----:B------:R-:W-:Y:S01]  /*16a0*/  USHF.L.U32 UR19, UR19, 0x6, URZ ;  /* 0x0000000613137899 */ /* 0x000fe200080006ff */
[----:B------:R-:W-:Y:S11]  /*16b0*/  BRA.U !UP0, `(.L_x_20) ;  /* 0x0000000108d87547 */ /* 0x000ff6000b800000 */
[----:B------:R-:W-:Y:S01]  /*16c0*/  UMOV UR21, URZ ;  /* 0x000000ff00157c82 */ /* 0x000fe20008000000 */
[----:B------:R-:W-:-:S05]  /*16d0*/  UMOV UR42, UR6 ;  /* 0x00000006002a7c82 */ /* 0x000fca0008000000 */
.L_x_25:
[----:B-1----:R-:W-:Y:S01]  /*16e0*/  ULEA UR33, UR42, UR4, 0x3 ;  /* 0x000000042a217291 */ /* 0x002fe2000f8e18ff */
[----:B--2---:R-:W-:Y:S01]  /*16f0*/  @!P5 MOV R3, 0xc000 ;  /* 0x0000c0000003d802 */ /* 0x004fe20000000f00 */
[----:B--2---:R-:W-:Y:S10]  /*1700*/  @P0 BRA `(.L_x_21) ;  /* 0x00000000000c0947 */ /* 0x004ff40003800000 */
[----:B------:R-:W-:-:S04]  /*1710*/  SHF.L.U32 R4, R17, 0x1f, RZ ;  /* 0x0000001f11047819 */ /* 0x000fc800000006ff */
[----:B------:R-:W2:Y:S02]  /*1720*/  SYNCS.PHASECHK.TRANS64.TRYWAIT P0, [UR33+0x18], R4 ;  /* 0x00001804ff0075a7 */ /* 0x000ea40008001121 */
[----:B--2---:R-:W-:Y:S05]  /*1730*/  @!P0 BRA `(.L_x_22) ;  /* 0x0000005c00fc8947 */ /* 0x004fea0003800000 */
.L_x_21:
[----:B------:R2:W-:Y:S01]  /*1740*/  @!P5 SYNCS.ARRIVE.TRANS64 RZ, [UR33], R3 ;  /* 0x00000003ffffd9a7 */ /* 0x0005e20008000021 */
[----:B------:R-:W-:Y:S04]  /*1750*/  BSSY.RECONVERGENT B0, `(.L_x_23) ;  /* 0x0000003000007945 */ /* 0x000fe80003800200 */
[----:B------:R-:W-:Y:S05]  /*1760*/  @P4 BRA `(.L_x_24) ;  /* 0x0000000000044947 */ /* 0x000fea0003800000 */
[----:B------:R-:W-:Y:S05]  /*1770*/  BPT.TRAP 0x1 ;  /* 0x000000040000795c */ /* 0x000fea0000300000 */
.L_x_24:
[----:B------:R-:W-:Y:S05]  /*1780*/  BSYNC.RECONVERGENT B0 ;  /* 0x0000000000007941 */ /* 0x000fea0003800200 */
.L_x_23:
[----:B------:R-:W-:Y:S02]  /*1790*/  UIADD3 UR6, UPT, UPT, UR42, 0x1, URZ ;  /* 0x000000012a067890 */ /* 0x000fe4000fffe0ff */
[----:B------:R-:W-:Y:S02]  /*17a0*/  ULEA UR24, UR42, UR4, 0xf ;  /* 0x000000042a187291 */ /* 0x000fe4000f8e78ff */
[----:B------:R-:W-:Y:S02]  /*17b0*/  UISETP.NE.AND UP0, UPT, UR6, 0x3, UPT ;  /* 0x000000030600788c */ /* 0x000fe4000bf05270 */
[----:B------:R-:W-:Y:S02]  /*17c0*/  UIADD3 UR40, UP1, UPT, UR22, 0x80, URZ ;  /* 0x0000008016287890 */ /* 0x000fe4000ff3e0ff */
[----:B------:R-:W-:Y:S02]  /*17d0*/  USEL UR9, URZ, 0x1, UP0 ;  /* 0x00000001ff097887 */ /* 0x000fe40008000000 */
[----:B------:R-:W-:-:S02]  /*17e0*/  USEL UR6, UR6, URZ, UP0 ;  /* 0x000000ff06067287 */ /* 0x000fc40008000000 */
[----:B------:R-:W-:Y:S02]  /*17f0*/  USHF.L.U32 UR34, UR21, 0x7, URZ ;  /* 0x0000000715227899 */ /* 0x000fe400080006ff */
[----:B------:R-:W-:Y:S01]  /*1800*/  ULEA UR8, UR6, UR4, 0x3 ;  /* 0x0000000406087291 */ /* 0x000fe2000f8e18ff */
[----:B------:R-:W-:Y:S01]  /*1810*/  LOP3.LUT R17, R17, UR9, RZ, 0x3c, !PT ;  /* 0x0000000911117c12 */ /* 0x000fe2000f8e3cff */
[----:B------:R-:W-:Y:S02]  /*1820*/  UIADD3 UR38, UP0, UPT, UR22, 0x180, URZ ;  /* 0x0000018016267890 */ /* 0x000fe4000ff1e0ff */
[----:B------:R-:W-:Y:S01]  /*1830*/  UIADD3.X UR41, UPT, UPT, URZ, UR23, URZ, UP1, !UPT ;  /* 0x00000017ff297290 */ /* 0x000fe20008ffe4ff */
[----:B-1----:R-:W-:Y:S01]  /*1840*/  SHF.L.U32 R2, R17, 0x1f, RZ ;  /* 0x0000001f11027819 */ /* 0x002fe200000006ff */
[----:B------:R-:W-:Y:S02]  /*1850*/  UIADD3 UR32, UPT, UPT, UR24, 0x6400, URZ ;  /* 0x0000640018207890 */ /* 0x000fe4000fffe0ff */
[----:B------:R-:W-:Y:S01]  /*1860*/  UIADD3 UR26, UPT, UPT, UR34, 0x40, URZ ;  /* 0x00000040221a7890 */ /* 0x000fe2000fffe0ff */
[----:B------:R1:W1:Y:S01]  /*1870*/  SYNCS.PHASECHK.TRANS64.TRYWAIT P0, [UR8+0x18], R2 ;  /* 0x00001802ff0075a7 */ /* 0x0002620008001108 */
[----:B------:R-:W-:-:S02]  /*1880*/  ULEA UR8, UR42, UR4, 0xe ;  /* 0x000000042a087291 */ /* 0x000fc4000f8e70ff */
[----:B------:R-:W-:Y:S02]  /*1890*/  UIADD3 UR24, UPT, UPT, UR24, 0xa400, URZ ;  /* 0x0000a40018187890 */ /* 0x000fe4000fffe0ff */
[----:B------:R-:W-:Y:S02]  /*18a0*/  UIADD3.X UR39, UPT, UPT, URZ, UR23, URZ, UP0, !UPT ;  /* 0x00000017ff277290 */ /* 0x000fe400087fe4ff */
[----:B------:R-:W-:Y:S02]  /*18b0*/  UIADD3 UR16, UPT, UPT, UR8, 0x1e400, URZ ;  /* 0x0001e40008107890 */ /* 0x000fe4000fffe0ff */
[----:B------:R-:W-:Y:S01]  /*18c0*/  UIADD3 UR8, UPT, UPT, UR8, 0x20400, URZ ;  /* 0x0002040008087890 */ /* 0x000fe2000fffe0ff */
[----:B------:R-:W-:Y:S01]  /*18d0*/  UMOV UR30, 0x0 ;  /* 0x00000000001e7882 */ /* 0x000fe20000000000 */
[----:B------:R-:W-:Y:S01]  /*18e0*/  UMOV UR31, 0x10000000 ;  /* 0x10000000001f7882 */ /* 0x000fe20000000000 */
[----:B------:R-:W-:Y:S01]  /*18f0*/  UMOV UR25, UR33 ;  /* 0x0000002100197c82 */ /* 0x000fe20008000000 */
[----:B------:R-:W-:Y:S01]  /*1900*/  UMOV UR27, UR35 ;  /* 0x00000023001b7c82 */ /* 0x000fe20008000000 */
[----:B------:R-:W-:Y:S01]  /*1910*/  UMOV UR28, UR36 ;  /* 0x00000024001c7c82 */ /* 0x000fe20008000000 */
[----:B------:R-:W-:Y:S01]  /*1920*/  UMOV UR17, UR33 ;  /* 0x0000002100117c82 */ /* 0x000fe20008000000 */
[----:B------:R-:W-:Y:S01]  /*1930*/  UMOV UR20, UR36 ;  /* 0x0000002400147c82 */ /* 0x000fe20008000000 */
[----:B------:R-:W-:Y:S01]  /*1940*/  UMOV UR18, UR34 ;  /* 0x0000002200127c82 */ /* 0x000fe20008000000 */
[----:B------:R1:W-:Y:S01]  /*1950*/  UTMALDG.3D [UR32], [UR40], desc[UR30] ;  /* 0x00001e20280075b4 */ /* 0x0003e20008011000 */
[----:B------:R-:W-:Y:S01]  /*1960*/  UMOV UR11, UR19 ;  /* 0x00000013000b7c82 */ /* 0x000fe20008000000 */
[----:B------:R-:W-:Y:S01]  /*1970*/  UMOV UR12, UR36 ;  /* 0x00000024000c7c82 */ /* 0x000fe20008000000 */
[----:B------:R-:W-:Y:S01]  /*1980*/  UMOV UR9, UR33 ;  /* 0x0000002100097c82 */ /* 0x000fe20008000000 */
[----:B------:R-:W-:Y:S01]  /*1990*/  UMOV UR10, UR26 ;  /* 0x0000001a000a7c82 */ /* 0x000fe20008000000 */
[----:B------:R-:W-:Y:S01]  /*19a0*/  UIADD3 UR21, UPT, UPT, UR21, 0x1, URZ ;  /* 0x0000000115157890 */ /* 0x000fe2000fffe0ff */
[----:B------:R-:W-:Y:S01]  /*19b0*/  UMOV UR29, UR5 ;  /* 0x00000005001d7c82 */ /* 0x000fe20008000000 */
[----:B------:R1:W-:Y:S02]  /*19c0*/  UTMALDG.3D [UR24], [UR40], desc[UR30] ;  /* 0x00001e18280075b4 */ /* 0x0003e40008011000 */
[----:B------:R-:W-:Y:S01]  /*19d0*/  UISETP.NE.AND UP0, UPT, UR21, UR5, UPT ;  /* 0x000000051500728c */ /* 0x000fe2000bf05270 */
[----:B------:R-:W-:Y:S01]  /*19e0*/  UMOV UR42, UR6 ;  /* 0x00000006002a7c82 */ /* 0x000fe20008000000 */
[----:B------:R1:W-:Y:S01]  /*19f0*/  UTMALDG.3D [UR16], [UR38], desc[UR30] ;  /* 0x00001e10260075b4 */ /* 0x0003e20008011000 */
[----:B------:R1:W-:Y:S06]  /*1a00*/  UTMALDG.3D [UR8], [UR38], desc[UR30] ;  /* 0x00001e08260075b4 */ /* 0x0003ec0008011000 */
[----:B------:R-:W-:Y:S05]  /*1a10*/  BRA.U UP0, `(.L_x_25) ;  /* 0xfffffffd00307547 */ /* 0x000fea000b83ffff */
.L_x_20:
[----:B-1----:R-:W-:Y:S01]  /*1a20*/  ULEA UR8, UR6, UR4, 0x3 ;  /* 0x0000000406087291 */ /* 0x002fe2000f8e18ff */
[----:B------:R-:W-:Y:S01]  /*1a30*/  SHF.L.U32 R2, R17, 0x1f, RZ ;  /* 0x0000001f11027819 */ /* 0x000fe200000006ff */
[----:B------:R-:W-:Y:S01]  /*1a40*/  @!P1 SYNCS.ARRIVE.TRANS64.A1T0 RZ, [UR4+0x68], RZ ;  /* 0x000068ffffff99a7 */ /* 0x000fe20008100004 */
[----:B------:R-:W-:-:S06]  /*1a50*/  UISETP.GT.AND UP0, UPT, UR15, UR14, UPT ;  /* 0x0000000e0f00728c */ /* 0x000fcc000bf04270 */
[----:B--2---:R1:W2:Y:S03]  /*1a60*/  SYNCS.PHASECHK.TRANS64.TRYWAIT P0, [UR8+0x18], R2 ;  /* 0x00001802ff0075a7 */ /* 0x0042a60008001108 */
[----:B------:R-:W-:Y:S05]  /*1a70*/  BRA.U !UP0, `(.L_x_26) ;  /* 0x0000000108d47547 */ /* 0x000fea000b800000 */
[----:B------:R-:W-:Y:S01]  /*1a80*/  UIADD3 UR21, UPT, UPT, UR7, UR29, URZ ;  /* 0x0000001d07157290 */ /* 0x000fe2000fffe0ff */
[----:B------:R-:W-:-:S11]  /*1a90*/  UMOV UR42, UR6 ;  /* 0x00000006002a7c82 */ /* 0x000fd60008000000 */
.L_x_31:
[----:B-1----:R-:W-:Y:S01]  /*1aa0*/  ULEA UR33, UR42, UR4, 0x3 ;  /* 0x000000042a217291 */ /* 0x002fe2000f8e18ff */
[----:B--2---:R-:W-:Y:S01]  /*1ab0*/  @!P5 MOV R3, 0xc000 ;  /* 0x0000c0000003d802 */ /* 0x004fe20000000f00 */
[----:B--2---:R-:W-:Y:S10]  /*1ac0*/  @P0 BRA `(.L_x_27) ;  /* 0x00000000000c0947 */ /* 0x004ff40003800000 */
[----:B------:R-:W-:-:S04]  /*1ad0*/  SHF.L.U32 R4, R17, 0x1f, RZ ;  /* 0x0000001f11047819 */ /* 0x000fc800000006ff */
[----:B------:R-:W2:Y:S02]  /*1ae0*/  SYNCS.PHASECHK.TRANS64.TRYWAIT P0, [UR33+0x18], R4 ;  /* 0x00001804ff0075a7 */ /* 0x000ea40008001121 */
[----:B--2---:R-:W-:Y:S05]  /*1af0*/  @!P0 BRA `(.L_x_28) ;  /* 0x0000005c00248947 */ /* 0x004fea0003800000 */
.L_x_27:
[----:B------:R2:W-:Y:S01]  /*1b00*/  @!P5 SYNCS.ARRIVE.TRANS64 RZ, [UR33], R3 ;  /* 0x00000003ffffd9a7 */ /* 0x0005e20008000021 */
[----:B------:R-:W-:Y:S04]  /*1b10*/  BSSY.RECONVERGENT B0, `(.L_x_29) ;  /* 0x0000003000007945 */ /* 0x000fe80003800200 */
[----:B------:R-:W-:Y:S05]  /*1b20*/  @P4 BRA `(.L_x_30) ;  /* 0x0000000000044947 */ /* 0x000fea0003800000 */
[----:B------:R-:W-:Y:S05]  /*1b30*/  BPT.TRAP 0x1 ;  /* 0x000000040000795c */ /* 0x000fea0000300000 */
.L_x_30:
[----:B------:R-:W-:Y:S05]  /*1b40*/  BSYNC.RECONVERGENT B0 ;  /* 0x0000000000007941 */ /* 0x000fea0003800200 */
.L_x_29:
        /* <DEDUP_REMOVED lines=32> */
[----:B------:R-:W-:Y:S01]  /*1d50*/  UMOV UR10, UR26 ;  /* 0x0000001a000a7c82 */ /* 0x000fe20008000000 */
[----:B------:R-:W-:Y:S01]  /*1d60*/  UIADD3 UR29, UPT, UPT, UR29, 0x1, URZ ;  /* 0x000000011d1d7890 */ /* 0x000fe2000fffe0ff */
[----:B------:R1:W-:Y:S01]  /*1d70*/  UTMALDG.3D [UR24], [UR40], desc[UR30] ;  /* 0x00001e18280075b4 */ /* 0x0003e20008011000 */
[----:B------:R-:W-:-:S02]  /*1d80*/  UMOV UR42, UR6 ;  /* 0x00000006002a7c82 */ /* 0x000fc40008000000 */
[----:B------:R-:W-:Y:S01]  /*1d90*/  UISETP.NE.AND UP0, UPT, UR29, UR21, UPT ;  /* 0x000000151d00728c */ /* 0x000fe2000bf05270 */
[----:B------:R1:W-:Y:S01]  /*1da0*/  UTMALDG.3D [UR16], [UR38], desc[UR30] ;  /* 0x00001e10260075b4 */ /* 0x0003e20008011000 */
[----:B------:R1:W-:Y:S07]  /*1db0*/  UTMALDG.3D [UR8], [UR38], desc[UR30] ;  /* 0x00001e08260075b4 */ /* 0x0003ee0008011000 */
[----:B------:R-:W-:Y:S05]  /*1dc0*/  BRA.U UP0, `(.L_x_31) ;  /* 0xfffffffd00347547 */ /* 0x000fea000b83ffff */
.L_x_26:
[C---:B-1----:R-:W-:Y:S01]  /*1dd0*/  LEA R2, R16.reuse, UR4, 0x3 ;  /* 0x0000000410027c11 */ /* 0x042fe2000f8e18ff */
[----:B------:R-:W-:Y:S01]  /*1de0*/  NOP ;  /* 0x0000000000007918 */ /* 0x000fe20000000000 */
[----:B--2---:R-:W-:Y:S02]  /*1df0*/  SHF.L.U32 R3, R13, 0x1f, RZ ;  /* 0x0000001f0d037819 */ /* 0x004fe400000006ff */
[----:B------:R-:W-:Y:S02]  /*1e00*/  LEA R4, R16, UR4, 0x4 ;  /* 0x0000000410047c11 */ /* 0x000fe4000f8e20ff */
[----:B------:R-:W1:Y:S02]  /*1e10*/  SYNCS.PHASECHK.TRANS64.TRYWAIT P0, [R2+URZ+0x70], R3 ;  /* 0x00007003020075a7 */ /* 0x000e6400080011ff */
[----:B-1----:R-:W-:Y:S05]  /*1e20*/  @!P0 BRA `(.L_x_32) ;  /* 0x0000005800708947 */ /* 0x002fea0003800000 */
.L_x_117:
[----:B------:R-:W2:Y:S01]  /*1e30*/  LDS.128 R4, [R4+0x100] ;  /* 0x0001000004047984 */ /* 0x000ea20000000c00 */
[----:B---3--:R-:W-:Y:S01]  /*1e40*/  ISETP.GE.AND P0, PT, R40, 0x1, PT ;  /* 0x000000012800780c */ /* 0x008fe20003f06270 */
[----:B-1----:R-:W-:Y:S01]  /*1e50*/  VIADD R2, R2, 0x80 ;  /* 0x0000008002027836 */ /* 0x002fe20000000000 */
[----:B------:R-:W-:Y:S01]  /*1e60*/  @!PT LDS RZ, [RZ] ;  /* 0x00000000fffff984 */ /* 0x000fe20000000800 */
[----:B------:R-:W-:Y:S01]  /*1e70*/  @!PT LDS RZ, [RZ] ;  /* 0x00000000fffff984 */ /* 0x000fe20000000800 */
[----:B------:R-:W-:Y:S01]  /*1e80*/  @!PT LDS RZ, [RZ] ;  /* 0x00000000fffff984 */ /* 0x000fe20000000800 */
[----:B------:R-:W-:Y:S01]  /*1e90*/  @!PT LDS RZ, [RZ] ;  /* 0x00000000fffff984 */ /* 0x000fe20000000800 */
[----:B------:R1:W-:Y:S06]  /*1ea0*/  MEMBAR.ALL.CTA ;  /* 0x0000000000007992 */ /* 0x0003ec0000008000 */
[----:B-1----:R-:W1:Y:S01]  /*1eb0*/  FENCE.VIEW.ASYNC.S ;  /* 0x00000000000073c6 */ /* 0x002e620000000000 */
[----:B------:R-:W-:-:S04]  /*1ec0*/  PRMT R2, RZ, 0x654, R2 ;  /* 0x00000654ff027816 */ /* 0x000fc80000000002 */
[----:B-1----:R1:W-:Y:S01]  /*1ed0*/  SYNCS.ARRIVE.TRANS64.RED.A1T0 RZ, [R2+URZ], RZ ;  /* 0x000000ff02ff79a7 */ /* 0x0023e200081004ff */
[----:B--2---:R-:W-:-:S13]  /*1ee0*/  LOP3.LUT P2, RZ, R6, 0x1, RZ, 0xc0, !PT ;  /* 0x0000000106ff7812 */ /* 0x004fda000784c0ff */
[----:B------:R-:W-:Y:S01]  /*1ef0*/  @P2 SHF.R.U32.HI R3, RZ, 0x10, R5 ;  /* 0x00000010ff032819 */ /* 0x000fe20000011605 */
[----:B------:R-:W-:Y:S01]  /*1f00*/  VOTEU.ANY UP0, P2 ;  /* 0x0000000000ff7886 */ /* 0x000fe20001000100 */
[----:B------:R-:W-:Y:S02]  /*1f10*/  @P2 MOV R10, R4 ;  /* 0x00000004000a2202 */ /* 0x000fe40000000f00 */
[----:B------:R-:W-:Y:S02]  /*1f20*/  @P2 R2UR.BROADCAST UR8, R3 ;  /* 0x00000000030822ca */ /* 0x000fe400008e0000 */
[----:B------:R-:W-:-:S11]  /*1f30*/  @P2 LOP3.LUT R9, R5, 0xffff, RZ, 0xc0, !PT ;  /* 0x0000ffff05092812 */ /* 0x000fd600078ec0ff */
[----:B------:R-:W-:Y:S01]  /*1f40*/  @UP0 UMOV UR36, UR8 ;  /* 0x0000000800240c82 */ /* 0x000fe20008000000 */
[----:B-1----:R-:W-:Y:S05]  /*1f50*/  @!P0 BRA `(.L_x_33) ;  /* 0x0000000000b88947 */ /* 0x002fea0003800000 */
[----:B------:R-:W4:Y:S01]  /*1f60*/  LDC.64 R4, c[0x0][0xb18] ;  /* 0x0002c600ff047b82 */ /* 0x000f220000000a00 */
[----:B------:R-:W-:-:S07]  /*1f70*/  ISETP.NE.AND P3, PT, R40, 0x1, PT ;  /* 0x000000012800780c */ /* 0x000fce0003f65270 */
[----:B------:R-:W1:Y:S08]  /*1f80*/  LDC.64 R6, c[0x0][0xb10] ;  /* 0x0002c400ff067b82 */ /* 0x000e700000000a00 */
[----:B------:R-:W2:Y:S08]  /*1f90*/  LDC R14, c[0x0][0xb20] ;  /* 0x0002c800ff0e7b82 */ /* 0x000eb00000000800 */
[----:B------:R-:W3:Y:S01]  /*1fa0*/  LDC R15, c[0x0][0xb0c] ;  /* 0x0002c300ff0f7b82 */ /* 0x000ee20000000800 */
[----:B----4-:R-:W-:Y:S01]  /*1fb0*/  IMAD.HI.U32 R19, R0, R5, RZ ;  /* 0x0000000500137227 */ /* 0x010fe200078e00ff */
[----:B------:R-:W-:-:S03]  /*1fc0*/  ISETP.NE.AND P0, PT, R4, 0x1, PT ;  /* 0x000000010400780c */ /* 0x000fc60003f05270 */
[----:B------:R-:W-:-:S03]  /*1fd0*/  IMAD.HI.U32 R5, R9, R5, RZ ;  /* 0x0000000509057227 */ /* 0x000fc600078e00ff */
[----:B------:R-:W4:Y:S01]  /*1fe0*/  LDC.64 R2, c[0x0][0xb28] ;  /* 0x0002ca00ff027b82 */ /* 0x000f220000000a00 */
[----:B-1----:R-:W-:-:S04]  /*1ff0*/  IMAD.HI.U32 R20, R8, R6, RZ ;  /* 0x0000000608147227 */ /* 0x002fc800078e00ff */
[----:B------:R-:W-:Y:S01]  /*2000*/  IMAD.HI.U32 R21, R10, R6, RZ ;  /* 0x000000060a157227 */ /* 0x000fe200078e00ff */
[----:B------:R-:W-:Y:S02]  /*2010*/  SHF.R.U32.HI R20, RZ, R7, R20 ;  /* 0x00000007ff147219 */ /* 0x000fe40000011614 */
[-C--:B--2---:R-:W-:Y:S02]  /*2020*/  SHF.R.U32.HI R19, RZ, R14.reuse, R19 ;  /* 0x0000000eff137219 */ /* 0x084fe40000011613 */
[----:B------:R-:W-:Y:S02]  /*2030*/  SHF.R.U32.HI R5, RZ, R14, R5 ;  /* 0x0000000eff057219 */ /* 0x000fe40000011605 */
[----:B------:R-:W-:Y:S02]  /*2040*/  SEL R19, R0, R19, !P0 ;  /* 0x0000001300137207 */ /* 0x000fe40004000000 */
[----:B------:R-:W-:Y:S02]  /*2050*/  SHF.R.U32.HI R21, RZ, R7, R21 ;  /* 0x00000007ff157219 */ /* 0x000fe40000011615 */
[----:B---3--:R-:W-:-:S02]  /*2060*/  ISETP.NE.AND P1, PT, R15, 0x1, PT ;  /* 0x000000010f00780c */ /* 0x008fc40003f25270 */
[----:B------:R-:W-:Y:S02]  /*2070*/  SEL R5, R9, R5, !P0 ;  /* 0x0000000509057207 */ /* 0x000fe40004000000 */
[----:B------:R-:W-:Y:S02]  /*2080*/  SEL R20, R8, R20, !P1 ;  /* 0x0000001408147207 */ /* 0x000fe40004800000 */
[----:B------:R-:W-:Y:S01]  /*2090*/  SEL R21, R10, R21, !P1 ;  /* 0x000000150a157207 */ /* 0x000fe20004800000 */
[----:B----4-:R-:W-:-:S04]  /*20a0*/  IMAD.HI.U32 R18, R19, R2, RZ ;  /* 0x0000000213127227 */ /* 0x010fc800078e00ff */
        /* <DEDUP_REMOVED lines=10> */
[----:B------:R-:W-:-:S04]  /*2150*/  @!P0 IMAD.HI.U32 R7, R21, R2, RZ ;  /* 0x0000000215078227 */ /* 0x000fc800078e00ff */
[----:B------:R-:W-:Y:S01]  /*2160*/  IMAD.MOV R2, RZ, RZ, -R6 ;  /* 0x000000ffff027224 */ /* 0x000fe200078e0a06 */
[----:B------:R-:W-:Y:S02]  /*2170*/  @!P0 SHF.R.U32.HI R3, RZ, R3, R7 ;  /* 0x00000003ff038219 */ /* 0x000fe40000011607 */
[----:B------:R-:W-:Y:S01]  /*2180*/  IADD3 R7, PT, PT, -R5, RZ, RZ ;  /* 0x000000ff05077210 */ /* 0x000fe20007ffe1ff */
[----:B------:R-:W-:Y:S01]  /*2190*/  IMAD R2, R40, R2, R5 ;  /* 0x0000000228027224 */ /* 0x000fe200078e0205 */
        /* <DEDUP_REMOVED lines=10> */
.L_x_33:
[----:B------:R-:W1:Y:S02]  /*2240*/  LDCU UR8, c[0x0][0xb30] ;  /* 0x00016600ff0877ac */ /* 0x000e640008000800 */
[----:B-1----:R-:W-:-:S09]  /*2250*/  UISETP.NE.AND UP0, UPT, UR8, 0x1, UPT ;  /* 0x000000010800788c */ /* 0x002fd2000bf05270 */
[----:B------:R-:W-:Y:S05]  /*2260*/  BRA.U UP0, `(.L_x_34) ;  /* 0x0000000100407547 */ /* 0x000fea000b800000 */
[----:B------:R-:W1:Y:S08]  /*2270*/  LDC.64 R4, c[0x0][0xb10] ;  /* 0x0002c400ff047b82 */ /* 0x000e700000000a00 */
[----:B------:R-:W2:Y:S08]  /*2280*/  LDC.64 R2, c[0x0][0xb18] ;  /* 0x0002c600ff027b82 */ /* 0x000eb00000000a00 */
[----:B------:R-:W3:Y:S08]  /*2290*/  LDC R6, c[0x0][0xb20] ;  /* 0x0002c800ff067b82 */ /* 0x000ef00000000800 */
[----:B------:R-:W4:Y:S01]  /*22a0*/  LDC R7, c[0x0][0xb0c] ;  /* 0x0002c300ff077b82 */ /* 0x000f220000000800 */
[----:B-1----:R-:W-:-:S05]  /*22b0*/  IMAD.HI.U32 R4, R10, R4, RZ ;  /* 0x000000040a047227 */ /* 0x002fca00078e00ff */
[----:B------:R-:W-:Y:S01]  /*22c0*/  SHF.R.U32.HI R4, RZ, R5, R4 ;  /* 0x00000005ff047219 */ /* 0x000fe20000011604 */
[----:B--2---:R-:W-:Y:S01]  /*22d0*/  IMAD.HI.U32 R3, R9, R3, RZ ;  /* 0x0000000309037227 */ /* 0x004fe200078e00ff */
[----:B------:R-:W-:-:S04]  /*22e0*/  ISETP.NE.AND P0, PT, R2, 0x1, PT ;  /* 0x000000010200780c */ /* 0x000fc80003f05270 */
[----:B---3--:R-:W-:-:S04]  /*22f0*/  SHF.R.U32.HI R3, RZ, R6, R3 ;  /* 0x00000006ff037219 */ /* 0x008fc80000011603 */
[----:B------:R-:W-:Y:S02]  /*2300*/  SEL R3, R9, R3, !P0 ;  /* 0x0000000309037207 */ /* 0x000fe40004000000 */
[----:B----4-:R-:W-:-:S04]  /*2310*/  ISETP.NE.AND P1, PT, R7, 0x1, PT ;  /* 0x000000010700780c */ /* 0x010fc80003f25270 */
[----:B------:R-:W-:-:S05]  /*2320*/  SEL R4, R10, R4, !P1 ;  /* 0x000000040a047207 */ /* 0x000fca0004800000 */
[----:B------:R-:W-:Y:S02]  /*2330*/  IMAD.IADD R5, R3, 0x1, -R4 ;  /* 0x0000000103057824 */ /* 0x000fe400078e0a04 */
[----:B------:R-:W-:Y:S02]  /*2340*/  IMAD.IADD R3, R4, 0x1, -R3 ;  /* 0x0000000104037824 */ /* 0x000fe400078e0a03 */
[----:B------:R-:W-:Y:S02]  /*2350*/  IMAD R10, R5, R7, R10 ;  /* 0x00000007050a7224 */ /* 0x000fe400078e020a */
[----:B------:R-:W-:-:S07]  /*2360*/  IMAD R9, R3, R2, R9 ;  /* 0x0000000203097224 */ /* 0x000fce00078e0209 */
.L_x_34:
[----:B------:R-:W-:Y:S01]  /*2370*/  VIADD R16, R16, 0x1 ;  /* 0x0000000110107836 */ /* 0x000fe20000000000 */
[----:B------:R-:W-:Y:S01]  /*2380*/  PLOP3.LUT P1, PT, PT, PT, PT, 0x80, 0x8 ;  /* 0x000000000008781c */ /* 0x000fe20003f2f070 */
[----:B------:R-:W-:Y:S02]  /*2390*/  IMAD.IADD R15, R10, 0x1, R87 ;  /* 0x000000010a0f7824 */ /* 0x000fe400078e0257 */
[----:B------:R-:W-:Y:S01]  /*23a0*/  IMAD.IADD R14, R9, 0x1, R86 ;  /* 0x00000001090e7824 */ /* 0x000fe200078e0256 */
[----:B------:R-:W-:-:S04]  /*23b0*/  ISETP.NE.AND P0, PT, R16, 0x2, PT ;  /* 0x000000021000780c */ /* 0x000fc80003f05270 */
[----:B------:R-:W-:Y:S02]  /*23c0*/  SEL R2, RZ, 0x1, P0 ;  /* 0x00000001ff027807 */ /* 0x000fe40000000000 */
[----:B------:R-:W-:Y:S02]  /*23d0*/  SEL R16, R16, RZ, P0 ;  /* 0x000000ff10107207 */ /* 0x000fe40000000000 */
[----:B------:R-:W-:Y:S01]  /*23e0*/  LOP3.LUT R13, R13, R2, RZ, 0x3c, !PT ;  /* 0x000000020d0d7212 */ /* 0x000fe200078e3cff */
[----:B------:R-:W-:Y:S06]  /*23f0*/  @P2 BRA `(.L_x_35) ;  /* 0xfffffff000402947 */ /* 0x000fec000383ffff */
[----:B------:R-:W-:Y:S01]  /*2400*/  UIADD3 UR4, UPT, UPT, UR4, 0x18, URZ ;  /* 0x0000001804047890 */ /* 0x000fe2000fffe0ff */
[----:B------:R-:W-:-:S03]  /*2410*/  SHF.L.U32 R2, R17, 0x1f, RZ ;  /* 0x0000001f11027819 */ /* 0x000fc600000006ff */
[----:B------:R-:W-:-:S09]  /*2420*/  ULEA UR5, UR6, UR4, 0x3 ;  /* 0x0000000406057291 */ /* 0x000fd2000f8e18ff */
[----:B------:R-:W1:Y:S02]  /*2430*/  SYNCS.PHASECHK.TRANS64.TRYWAIT P0, [UR5], R2 ;  /* 0x00000002ff0075a7 */ /* 0x000e640008001105 */
[----:B-1----:R-:W-:Y:S05]  /*2440*/  @!P0 BRA `(.L_x_36) ;  /* 0x0000005000fc8947 */ /* 0x002fea0003800000 */
.L_x_119:
[----:B------:R-:W-:-:S04]  /*2450*/  UIADD3 UR6, UPT, UPT, UR6, 0x1, URZ ;  /* 0x0000000106067890 */ /* 0x000fc8000fffe0ff */
[----:B------:R-:W-:-:S04]  /*2460*/  UISETP.NE.AND UP0, UPT, UR6, 0x3, UPT ;  /* 0x000000030600788c */ /* 0x000fc8000bf05270 */
[----:B------:R-:W-:Y:S02]  /*2470*/  USEL UR7, URZ, 0x1, UP0 ;  /* 0x00000001ff077887 */ /* 0x000fe40008000000 */
[----:B------:R-:W-:-:S04]  /*2480*/  USEL UR6, UR6, URZ, UP0 ;  /* 0x000000ff06067287 */ /* 0x000fc80008000000 */
[----:B------:R-:W-:Y:S01]  /*2490*/  ULEA UR5, UR6, UR4, 0x3 ;  /* 0x0000000406057291 */ /* 0x000fe2000f8e18ff */
[----:B------:R-:W-:-:S04]  /*24a0*/  LOP3.LUT R17, R17, UR7, RZ, 0x3c, !PT ;  /* 0x0000000711117c12 */ /* 0x000fc8000f8e3cff */
[----:B-1----:R-:W-:-:S04]  /*24b0*/  SHF.L.U32 R2, R17, 0x1f, RZ ;  /* 0x0000001f11027819 */ /* 0x002fc800000006ff */
[----:B------:R-:W1:Y:S02]  /*24c0*/  SYNCS.PHASECHK.TRANS64.TRYWAIT P0, [UR5], R2 ;  /* 0x00000002ff0075a7 */ /* 0x000e640008001105 */
[----:B-1----:R-:W-:Y:S05]  /*24d0*/  @!P0 BRA `(.L_x_37) ;  /* 0x0000005000f08947 */ /* 0x002fea0003800000 */
.L_x_121:
[----:B------:R-:W-:-:S04]  /*24e0*/  UIADD3 UR6, UPT, UPT, UR6, 0x1, URZ ;  /* 0x0000000106067890 */ /* 0x000fc8000fffe0ff */
[----:B------:R-:W-:-:S04]  /*24f0*/  UISETP.NE.AND UP0, UPT, UR6, 0x3, UPT ;  /* 0x000000030600788c */ /* 0x000fc8000bf05270 */
[----:B------:R-:W-:Y:S02]  /*2500*/  USEL UR5, URZ, 0x1, UP0 ;  /* 0x00000001ff057887 */ /* 0x000fe40008000000 */
[----:B------:R-:W-:-:S04]  /*2510*/  USEL UR6, UR6, URZ, UP0 ;  /* 0x000000ff06067287 */ /* 0x000fc80008000000 */
[----:B------:R-:W-:Y:S01]  /*2520*/  ULEA UR6, UR6, UR4, 0x3 ;  /* 0x0000000406067291 */ /* 0x000fe2000f8e18ff */
[----:B-1----:R-:W-:-:S04]  /*2530*/  LOP3.LUT R2, R17, UR5, RZ, 0x3c, !PT ;  /* 0x0000000511027c12 */ /* 0x002fc8000f8e3cff */
[----:B------:R-:W-:Y:S01]  /*2540*/  SHF.L.U32 R2, R2, 0x1f, RZ ;  /* 0x0000001f02027819 */ /* 0x000fe200000006ff */
[----:B----4-:R-:W-:-:S07]  /*2550*/  IMAD.U32 R0, RZ, RZ, UR6 ;  /* 0x00000006ff007e24 */ /* 0x010fce000f8e00ff */
.L_x_38:
[----:B-1----:R1:W2:Y:S02]  /*2560*/  SYNCS.PHASECHK.TRANS64.TRYWAIT P0, [R0+URZ], R2 ;  /* 0x00000002000075a7 */ /* 0x0022a400080011ff */
[----:B--2---:R-:W-:Y:S05]  /*2570*/  @!P0 NANOSLEEP.SYNCS 0x989680 ;  /* 0x009896800000895d */ /* 0x004fea0003900000 */
[----:B------:R-:W2:Y:S02]  /*2580*/  @!P0 SYNCS.PHASECHK.TRANS64 P0, [R0+URZ], R2 ;  /* 0x00000002000085a7 */ /* 0x000ea400080010ff */
[----:B--2---:R-:W-:Y:S05]  /*2590*/  @P0 EXIT ;  /* 0x000000000000094d */ /* 0x004fea0003800000 */
[----:B------:R-:W-:Y:S05]  /*25a0*/  BRA `(.L_x_38) ;  /* 0xfffffffc00ec7947 */ /* 0x000fea000383ffff */
.L_x_17:
[----:B------:R-:W-:-:S04]  /*25b0*/  UISETP.NE.AND UP1, UPT, UR37, URZ, UPT ;  /* 0x000000ff2500728c */ /* 0x000fc8000bf25270 */
[----:B------:R-:W-:-:S09]  /*25c0*/  UISETP.NE.OR UP1, UPT, UR8, 0x1, UP1 ;  /* 0x000000010800788c */ /* 0x000fd20008f25670 */
[----:B------:R-:W-:Y:S05]  /*25d0*/  BRA.U UP1, `(.L_x_39) ;  /* 0x0000000501487547 */ /* 0x000fea000b800000 */
[----:B------:R-:W-:Y:S01]  /*25e0*/  ISETP.NE.AND P2, PT, R2, RZ, PT ;  /* 0x000000ff0200720c */ /* 0x000fe20003f45270 */
[----:B------:R-:W-:Y:S01]  /*25f0*/  IMAD.MOV.U32 R12, RZ, RZ, 0x1 ;  /* 0x00000001ff0c7424 */ /* 0x000fe200078e00ff */
[----:B------:R-:W-:Y:S02]  /*2600*/  CS2R R10, SRZ ;  /* 0x00000000000a7805 */ /* 0x000fe4000001ff00 */
[----:B------:R-:W-:Y:S01]  /*2610*/  CS2R R8, SRZ ;  /* 0x0000000000087805 */ /* 0x000fe2000001ff00 */
[----:B------:R-:W-:Y:S01]  /*2620*/  UMOV UR4, 0x400 ;  /* 0x0000040000047882 */ /* 0x000fe20000000000 */
[----:B------:R-:W-:Y:S01]  /*2630*/  UMOV UR6, URZ ;  /* 0x000000ff00067c82 */ /* 0x000fe20008000000 */
[----:B------:R-:W-:-:S12]  /*2640*/  ULEA UR37, UR37, UR4, 0x18 ;  /* 0x0000000425257291 */ /* 0x000fd8000f8ec0ff */
.L_x_43:
[----:B------:R-:W-:Y:S02]  /*2650*/  LEA R0, R8, UR37, 0x3 ;  /* 0x0000002508007c11 */ /* 0x000fe4000f8e18ff */
[----:B------:R-:W-:-:S03]  /*2660*/  SHF.L.U32 R4, R9, 0x1f, RZ ;  /* 0x0000001f09047819 */ /* 0x000fc600000006ff */
[----:B------:R-:W-:Y:S01]  /*2670*/  VIADD R5, R0, 0xe0 ;  /* 0x000000e000057836 */ /* 0x000fe20000000000 */
[----:B------:R-:W1:Y:S02]  /*2680*/  SYNCS.PHASECHK.TRANS64.TRYWAIT P0, [R0+URZ+0xd0], R4 ;  /* 0x0000d004000075a7 */ /* 0x000e6400080011ff */
[----:B-1----:R-:W-:Y:S05]  /*2690*/  @!P0 BRA `(.L_x_40) ;  /* 0x0000005000988947 */ /* 0x002fea0003800000 */
.L_x_122:
[----:B------:R-:W-:Y:S01]  /*26a0*/  ULEA UR5, UR6, UR37, 0x3 ;  /* 0x0000002506057291 */ /* 0x000fe2000f8e18ff */
[----:B-1----:R-:W-:Y:S01]  /*26b0*/  PRMT R0, RZ, 0x654, R5 ;  /* 0x00000654ff007816 */ /* 0x002fe20000000005 */
[----:B------:R-:W-:Y:S01]  /*26c0*/  @!P2 IMAD.MOV.U32 R4, RZ, RZ, 0x10 ;  /* 0x00000010ff04a424 */ /* 0x000fe200078e00ff */
[----:B------:R-:W-:Y:S01]  /*26d0*/  SHF.L.U32 R5, R12, 0x1f, RZ ;  /* 0x0000001f0c057819 */ /* 0x000fe200000006ff */
[----:B------:R-:W-:Y:S01]  /*26e0*/  UIADD3 UR4, UPT, UPT, UR5, 0x70, URZ ;  /* 0x0000007005047890 */ /* 0x000fe2000fffe0ff */
[----:B------:R1:W-:Y:S05]  /*26f0*/  SYNCS.ARRIVE.TRANS64.RED.A1T0 RZ, [R0+URZ], RZ ;  /* 0x000000ff00ff79a7 */ /* 0x0003ea00081004ff */
[----:B------:R-:W-:Y:S01]  /*2700*/  IMAD.U32 R6, RZ, RZ, UR4 ;  /* 0x00000004ff067e24 */ /* 0x000fe2000f8e00ff */
[----:B------:R-:W2:Y:S04]  /*2710*/  SYNCS.PHASECHK.TRANS64.TRYWAIT P0, [UR5+0x80], R5 ;  /* 0x00008005ff0075a7 */ /* 0x000ea80008001105 */
[----:B------:R-:W-:Y:S01]  /*2720*/  PRMT R6, R2, 0x654, R6 ;  /* 0x0000065402067816 */ /* 0x000fe20000000006 */
[----:B-12---:R-:W-:Y:S06]  /*2730*/  @!P0 BRA `(.L_x_41) ;  /* 0x0000005000848947 */ /* 0x006fec0003800000 */
.L_x_124:
[----:B------:R-:W-:Y:S01]  /*2740*/  ULEA UR4, UR6, UR37, 0x4 ;  /* 0x0000002506047291 */ /* 0x000fe2000f8e20ff */
[----:B------:R-:W-:Y:S01]  /*2750*/  SEL R3, R6, R3, !P2 ;  /* 0x0000000306037207 */ /* 0x000fe20005000000 */
[----:B------:R-:W-:Y:S01]  /*2760*/  UIADD3 UR5, UPT, UPT, UR5, 0x70, URZ ;  /* 0x0000007005057890 */ /* 0x000fe2000fffe0ff */
[----:B-1----:R-:W-:Y:S01]  /*2770*/  LEA R0, R11, UR37, 0x3 ;  /* 0x000000250b007c11 */ /* 0x002fe2000f8e18ff */
[----:B------:R-:W-:Y:S01]  /*2780*/  UIADD3 UR4, UPT, UPT, UR4, 0x100, URZ ;  /* 0x0000010004047890 */ /* 0x000fe2000fffe0ff */
[----:B------:R1:W-:Y:S01]  /*2790*/  @!P2 SYNCS.ARRIVE.TRANS64.RED RZ, [R3+URZ], R4 ;  /* 0x0000000403ffa9a7 */ /* 0x0003e200080004ff */
[----:B------:R-:W-:Y:S01]  /*27a0*/  UIADD3 UR6, UPT, UPT, UR6, 0x1, URZ ;  /* 0x0000000106067890 */ /* 0x000fe2000fffe0ff */
[----:B------:R-:W-:-:S03]  /*27b0*/  VIADD R8, R8, 0x1 ;  /* 0x0000000108087836 */ /* 0x000fc60000000000 */
[----:B------:R-:W-:Y:S02]  /*27c0*/  UISETP.NE.AND UP0, UPT, UR6, 0x2, UPT ;  /* 0x000000020600788c */ /* 0x000fe4000bf05270 */
[----:B------:R-:W-:Y:S01]  /*27d0*/  ISETP.NE.AND P0, PT, R8, 0x2, PT ;  /* 0x000000020800780c */ /* 0x000fe20003f05270 */
[----:B------:R-:W-:Y:S06]  /*27e0*/  UGETNEXTWORKID.BROADCAST [UR4], [UR5] ;  /* 0x00000000040073ca */ /* 0x000fec0008000100 */
[----:B------:R-:W-:Y:S02]  /*27f0*/  USEL UR4, URZ, 0x1, UP0 ;  /* 0x00000001ff047887 */ /* 0x000fe40008000000 */
[----:B------:R-:W-:-:S04]  /*2800*/  USEL UR6, UR6, URZ, UP0 ;  /* 0x000000ff06067287 */ /* 0x000fc80008000000 */
[----:B------:R-:W-:Y:S02]  /*2810*/  LOP3.LUT R12, R12, UR4, RZ, 0x3c, !PT ;  /* 0x000000040c0c7c12 */ /* 0x000fe4000f8e3cff */
[----:B-1----:R-:W-:-:S04]  /*2820*/  SHF.L.U32 R4, R10, 0x1f, RZ ;  /* 0x0000001f0a047819 */ /* 0x002fc800000006ff */
[----:B------:R-:W1:Y:S02]  /*2830*/  SYNCS.PHASECHK.TRANS64.TRYWAIT P1, [R0+URZ+0x70], R4 ;  /* 0x00007004000075a7 */ /* 0x000e6400080211ff */
[----:B-1----:R-:W-:Y:S05]  /*2840*/  @!P1 BRA `(.L_x_42) ;  /* 0x0000005000589947 */ /* 0x002fea0003800000 */
.L_x_125:
[C---:B-1----:R-:W-:Y:S01]  /*2850*/  LEA R4, R11.reuse, UR37, 0x4 ;  /* 0x000000250b047c11 */ /* 0x042fe2000f8e20ff */
[----:B------:R-:W-:Y:S01]  /*2860*/  VIADD R0, R0, 0x80 ;  /* 0x0000008000007836 */ /* 0x000fe20000000000 */
[----:B------:R-:W-:Y:S01]  /*2870*/  SEL R8, R8, RZ, P0 ;  /* 0x000000ff08087207 */ /* 0x000fe20000000000 */
[----:B------:R-:W-:-:S03]  /*2880*/  VIADD R11, R11, 0x1 ;  /* 0x000000010b0b7836 */ /* 0x000fc60000000000 */
[----:B------:R-:W1:Y:S01]  /*2890*/  LDS.128 R4, [R4+0x100] ;  /* 0x0001000004047984 */ /* 0x000e620000000c00 */
[----:B------:R-:W-:Y:S02]  /*28a0*/  PRMT R0, RZ, 0x654, R0 ;  /* 0x00000654ff007816 */ /* 0x000fe40000000000 */
[C---:B------:R-:W-:Y:S01]  /*28b0*/  ISETP.NE.AND P1, PT, R11.reuse, 0x2, PT ;  /* 0x000000020b00780c */ /* 0x040fe20003f25270 */
[----:B------:R-:W-:Y:S01]  /*28c0*/  @!PT LDS RZ, [RZ] ;  /* 0x00000000fffff984 */ /* 0x000fe20000000800 */
[----:B------:R-:W-:Y:S01]  /*28d0*/  @!PT LDS RZ, [RZ] ;  /* 0x00000000fffff984 */ /* 0x000fe20000000800 */
[----:B------:R-:W-:Y:S01]  /*28e0*/  @!PT LDS RZ, [RZ] ;  /* 0x00000000fffff984 */ /* 0x000fe20000000800 */
[----:B------:R-:W-:Y:S01]  /*28f0*/  @!PT LDS RZ, [RZ] ;  /* 0x00000000fffff984 */ /* 0x000fe20000000800 */
[----:B------:R2:W-:Y:S06]  /*2900*/  MEMBAR.ALL.CTA ;  /* 0x0000000000007992 */ /* 0x0005ec0000008000 */
[----:B--2---:R-:W2:Y:S01]  /*2910*/  FENCE.VIEW.ASYNC.S ;  /* 0x00000000000073c6 */ /* 0x004ea20000000000 */
[----:B------:R-:W-:Y:S01]  /*2920*/  SEL R11, R11, RZ, P1 ;  /* 0x000000ff0b0b7207 */ /* 0x000fe20000800000 */
[----:B--2---:R2:W-:Y:S01]  /*2930*/  SYNCS.ARRIVE.TRANS64.RED.A1T0 RZ, [R0+URZ], RZ ;  /* 0x000000ff00ff79a7 */ /* 0x0045e200081004ff */
[----:B-1----:R-:W-:-:S02]  /*2940*/  LOP3.LUT P3, RZ, R6, 0x1, RZ, 0xc0, !PT ;  /* 0x0000000106ff7812 */ /* 0x002fc4000786c0ff */
[----:B------:R-:W-:-:S04]  /*2950*/  SEL R4, RZ, 0x1, P1 ;  /* 0x00000001ff047807 */ /* 0x000fc80000800000 */
[----:B------:R-:W-:Y:S02]  /*2960*/  LOP3.LUT R10, R10, R4, RZ, 0x3c, !PT ;  /* 0x000000040a0a7212 */ /* 0x000fe400078e3cff */
[----:B--2---:R-:W-:-:S04]  /*2970*/  SEL R0, RZ, 0x1, P0 ;  /* 0x00000001ff007807 */ /* 0x004fc80000000000 */
[----:B------:R-:W-:Y:S01]  /*2980*/  LOP3.LUT R9, R9, R0, RZ, 0x3c, !PT ;  /* 0x0000000009097212 */ /* 0x000fe200078e3cff */
[----:B------:R-:W-:Y:S06]  /*2990*/  @P3 BRA `(.L_x_43) ;  /* 0xfffffffc002c3947 */ /* 0x000fec000383ffff */
[----:B------:R-:W-:Y:S01]  /*29a0*/  ULEA UR5, UR6, UR37, 0x3 ;  /* 0x0000002506057291 */ /* 0x000fe2000f8e18ff */
[----:B------:R-:W-:-:S08]  /*29b0*/  SHF.L.U32 R2, R12, 0x1f, RZ ;  /* 0x0000001f0c027819 */ /* 0x000fd000000006ff */
[----:B------:R-:W1:Y:S02]  /*29c0*/  SYNCS.PHASECHK.TRANS64 P0, [UR5+0x80], R2 ;  /* 0x00008002ff0075a7 */ /* 0x000e640008001005 */
[----:B-1----:R-:W-:Y:S05]  /*29d0*/  @P0 BRA `(.L_x_44) ;  /* 0x0000000000080947 */ /* 0x002fea0003800000 */
[----:B------:R-:W1:Y:S02]  /*29e0*/  SYNCS.PHASECHK.TRANS64.TRYWAIT P0, [UR5+0x80], R2 ;  /* 0x00008002ff0075a7 */ /* 0x000e640008001105 */
[----:B-1----:R-:W-:Y:S05]  /*29f0*/  @!P0 BRA `(.L_x_45) ;  /* 0x0000005000008947 */ /* 0x002fea0003800000 */
.L_x_44:
[----:B------:R-:W-:-:S04]  /*2a00*/  UIADD3 UR4, UPT, UPT, UR6, 0x1, URZ ;  /* 0x0000000106047890 */ /* 0x000fc8000fffe0ff */
[----:B------:R-:W-:-:S04]  /*2a10*/  UISETP.NE.AND UP0, UPT, UR4, 0x2, UPT ;  /* 0x000000020400788c */ /* 0x000fc8000bf05270 */
[----:B------:R-:W-:Y:S02]  /*2a20*/  USEL UR7, URZ, 0x1, UP0 ;  /* 0x00000001ff077887 */ /* 0x000fe40008000000 */
[----:B------:R-:W-:-:S04]  /*2a30*/  USEL UR4, UR4, URZ, UP0 ;  /* 0x000000ff04047287 */ /* 0x000fc80008000000 */
[----:B------:R-:W-:Y:S01]  /*2a40*/  ULEA UR4, UR4, UR37, 0x3 ;  /* 0x0000002504047291 */ /* 0x000fe2000f8e18ff */
[----:B-1----:R-:W-:-:S04]  /*2a50*/  LOP3.LUT R2, R12, UR7, RZ, 0x3c, !PT ;  /* 0x000000070c027c12 */ /* 0x002fc8000f8e3cff */
[----:B------:R-:W-:-:S04]  /*2a60*/  SHF.L.U32 R0, R2, 0x1f, RZ ;  /* 0x0000001f02007819 */ /* 0x000fc800000006ff */
[----:B------:R-:W1:Y:S02]  /*2a70*/  SYNCS.PHASECHK.TRANS64 P0, [UR4+0x80], R0 ;  /* 0x00008000ff0075a7 */ /* 0x000e640008001004 */
[----:B-1----:R-:W-:Y:S05]  /*2a80*/  @P0 EXIT ;  /* 0x000000000000094d */ /* 0x002fea0003800000 */
[----:B------:R-:W-:Y:S02]  /*2a90*/  SHF.L.U32 R2, R2, 0x1f, RZ ;  /* 0x0000001f02027819 */ /* 0x000fe400000006ff */
[----:B------:R-:W-:-:S07]  /*2aa0*/  MOV R0, UR4 ;  /* 0x0000000400007c02 */ /* 0x000fce0008000f00 */
.L_x_46:
[----:B-1----:R1:W2:Y:S02]  /*2ab0*/  SYNCS.PHASECHK.TRANS64.TRYWAIT P0, [R0+URZ+0x80], R2 ;  /* 0x00008002000075a7 */ /* 0x0022a400080011ff */
[----:B--2---:R-:W-:Y:S05]  /*2ac0*/  @!P0 NANOSLEEP.SYNCS 0x989680 ;  /* 0x009896800000895d */ /* 0x004fea0003900000 */
[----:B------:R-:W2:Y:S02]  /*2ad0*/  @!P0 SYNCS.PHASECHK.TRANS64 P0, [R0+URZ+0x80], R2 ;  /* 0x00008002000085a7 */ /* 0x000ea400080010ff */
[----:B--2---:R-:W-:Y:S05]  /*2ae0*/  @P0 EXIT ;  /* 0x000000000000094d */ /* 0x004fea0003800000 */
[----:B------:R-:W-:Y:S05]  /*2af0*/  BRA `(.L_x_46) ;  /* 0xfffffffc00ec7947 */ /* 0x000fea000383ffff */
.L_x_39:
[----:B------:R-:W-:-:S09]  /*2b00*/  UISETP.NE.AND UP1, UPT, UR8, URZ, UPT ;  /* 0x000000ff0800728c */ /* 0x000fd2000bf25270 */
[----:B------:R-:W-:Y:S05]  /*2b10*/  BRA.U UP1, `(.L_x_47) ;  /* 0x0000001101247547 */ /* 0x000fea000b800000 */
[----:B------:R-:W-:Y:S01]  /*2b20*/  UMOV UR4, 0x40 ;  /* 0x0000004000047882 */ /* 0x000fe20000000000 */
[----:B------:R-:W-:Y:S01]  /*2b30*/  NOP ;  /* 0x0000000000007918 */ /* 0x000fe20000000000 */
[----:B------:R-:W-:Y:S01]  /*2b40*/  ULEA UR4, UR37, UR4, 0x18 ;  /* 0x0000000425047291 */ /* 0x000fe2000f8ec0ff */
[----:B------:R-:W-:Y:S02]  /*2b50*/  UMOV UR5, 0x400 ;  /* 0x0000040000057882 */ /* 0x000fe40000000000 */
[----:B------:R-:W-:-:S06]  /*2b60*/  ULEA UR37, UR37, UR5, 0x18 ;  /* 0x0000000525257291 */ /* 0x000fcc000f8ec0ff */
[----:B------:R-:W1:Y:S02]  /*2b70*/  LDS.U8 R0, [UR4+0x1c] ;  /* 0x00001c04ff007984 */ /* 0x000e640008000000 */
[----:B-1----:R-:W-:-:S13]  /*2b80*/  ISETP.NE.AND P0, PT, R0, RZ, PT ;  /* 0x000000ff0000720c */ /* 0x002fda0003f05270 */
[----:B------:R-:W-:Y:S05]  /*2b90*/  @P0 BRA `(.L_x_48) ;  /* 0x0000000000580947 */ /* 0x000fea0003800000 */
[----:B------:R-:W-:-:S13]  /*2ba0*/  ELECT P0, URZ, PT ;  /* 0x0000000000ff782f */ /* 0x000fda0003800000 */
[----:B------:R-:W-:Y:S05]  /*2bb0*/  @!P0 BRA `(.L_x_49) ;  /* 0x0000000000608947 */ /* 0x000fea0003800000 */
[----:B------:R-:W-:Y:S01]  /*2bc0*/  UMOV UR5, 0x10 ;  /* 0x0000001000057882 */ /* 0x000fe20000000000 */
[----:B------:R-:W-:Y:S01]  /*2bd0*/  HFMA2 R0, -RZ, RZ, 0, 5.9604644775390625e-08 ;  /* 0x00000001ff007431 */ /* 0x000fe200000001ff */
[----:B------:R-:W-:-:S03]  /*2be0*/  MOV R2, 0xffff ;  /* 0x0000ffff00027802 */ /* 0x000fc60000000f00 */
[----:B------:R-:W-:Y:S04]  /*2bf0*/  DEPBAR.LE SB1, 0x36 ;  /* 0x00009d800000791a */ /* 0x000fe80000000000 */
[----:B------:R-:W1:Y:S02]  /*2c00*/  UTCATOMSWS.FIND_AND_SET.ALIGN UP0, UR5, UR5 ;  /* 0x00000005000575e3 */ /* 0x000e640008000800 */
[----:B-1----:R-:W-:Y:S01]  /*2c10*/  MOV R3, UR5 ;  /* 0x0000000500037c02 */ /* 0x002fe20008000f00 */
[----:B------:R-:W-:Y:S06]  /*2c20*/  BRA.U UP0, `(.L_x_50) ;  /* 0x0000000100187547 */ /* 0x000fec000b800000 */
.L_x_51:
[----:B------:R-:W-:Y:S05]  /*2c30*/  NANOSLEEP 0x64 ;  /* 0x000000640000795d */ /* 0x000fea0003800000 */
[----:B------:R-:W-:-:S05]  /*2c40*/  UMOV UR5, 0x10 ;  /* 0x0000001000057882 */ /* 0x000fca0000000000 */
[----:B------:R-:W-:Y:S04]  /*2c50*/  DEPBAR.LE SB1, 0x36 ;  /* 0x00009d800000791a */ /* 0x000fe80000000000 */
[----:B------:R-:W1:Y:S02]  /*2c60*/  UTCATOMSWS.FIND_AND_SET.ALIGN UP0, UR5, UR5 ;  /* 0x00000005000575e3 */ /* 0x000e640008000800 */
[----:B-1----:R-:W-:Y:S01]  /*2c70*/  MOV R3, UR5 ;  /* 0x0000000500037c02 */ /* 0x002fe20008000f00 */
[----:B------:R-:W-:Y:S05]  /*2c80*/  BRA.U !UP0, `(.L_x_51) ;  /* 0xfffffffd08e87547 */ /* 0x000fea000b83ffff */
.L_x_50:
[-C--:B------:R-:W-:Y:S02]  /*2c90*/  SHF.L.U32 R2, R2, R3.reuse, RZ ;  /* 0x0000000302027219 */ /* 0x080fe400000006ff */
[----:B------:R-:W-:Y:S01]  /*2ca0*/  SHF.L.U32 R0, R0, R3, RZ ;  /* 0x0000000300007219 */ /* 0x000fe200000006ff */
[----:B------:R-:W-:Y:S02]  /*2cb0*/  IMAD.SHL.U32 R3, R3, 0x20, RZ ;  /* 0x0000002003037824 */ /* 0x000fe400078e00ff */
[----:B------:R1:W-:Y:S04]  /*2cc0*/  ATOMS.OR RZ, [UR4+0x14], R2 ;  /* 0x00001402ffff798c */ /* 0x0003e8000b000004 */
[----:B------:R1:W-:Y:S04]  /*2cd0*/  ATOMS.OR RZ, [UR4+0x18], R0 ;  /* 0x00001800ffff798c */ /* 0x0003e8000b000004 */
[----:B------:R1:W-:Y:S01]  /*2ce0*/  STS [UR37+0x120], R3 ;  /* 0x00012003ff007988 */ /* 0x0003e20008000825 */
[----:B------:R-:W-:Y:S05]  /*2cf0*/  BRA `(.L_x_49) ;  /* 0x0000000000107947 */ /* 0x000fea0003800000 */
.L_x_48:
[----:B------:R-:W-:Y:S02]  /*2d00*/  MOV R0, 0xffffffff ;  /* 0xffffffff00007802 */ /* 0x000fe40000000f00 */
[----:B------:R-:W-:-:S03]  /*2d10*/  MOV R2, 0x2d40 ;  /* 0x00002d4000027802 */ /* 0x000fc60000000f00 */
[----:B------:R1:W-:Y:S04]  /*2d20*/  STS [UR37+0x120], R0 ;  /* 0x00012000ff007988 */ /* 0x0003e80008000825 */
[----:B-1-3-5:R-:W-:Y:S05]  /*2d30*/  CALL.REL.NOINC `($__internal_1_$__cuda_sm10x_tcgen05_guardrail_trap_phase_invalid_during_alloc) ;  /* 0x0000005000d47944 */ /* 0x02afea0003c00000 */
.L_x_49:
[----:B------:R-:W-:Y:S05]  /*2d40*/  WARPSYNC.ALL ;  /* 0x0000000000007948 */ /* 0x000fea0003800000 */
[----:B------:R-:W2:Y:S01]  /*2d50*/  S2UR UR5, SR_CgaCtaId ;  /* 0x00000000000579c3 */ /* 0x000ea20000008800 */
[----:B------:R-:W-:Y:S01]  /*2d60*/  UMOV UR4, 0x400 ;  /* 0x0000040000047882 */ /* 0x000fe20000000000 */
[----:B------:R-:W-:-:S06]  /*2d70*/  NOP ;  /* 0x0000000000007918 */ /* 0x000fcc0000000000 */
[----:B------:R-:W-:Y:S06]  /*2d80*/  BAR.ARV 0x6, 0xa0 ;  /* 0x0182800000007b1d */ /* 0x000fec0000002000 */
[----:B------:R-:W4:Y:S01]  /*2d90*/  LDCU UR7, c[0x0][0x38c] ;  /* 0x00007180ff0777ac */ /* 0x000f220008000800 */
[----:B------:R-:W-:Y:S01]  /*2da0*/  IMAD.MOV.U32 R11, RZ, RZ, 0x1 ;  /* 0x00000001ff0b7424 */ /* 0x000fe200078e00ff */
[----:B------:R-:W-:Y:S01]  /*2db0*/  CS2R R8, SRZ ;  /* 0x0000000000087805 */ /* 0x000fe2000001ff00 */
[----:B------:R-:W-:Y:S01]  /*2dc0*/  IMAD.MOV.U32 R10, RZ, RZ, RZ ;  /* 0x000000ffff0a7224 */ /* 0x000fe200078e00ff */
[----:B------:R-:W3:Y:S01]  /*2dd0*/  LDCU UR6, c[0x0][0x38c] ;  /* 0x00007180ff0677ac */ /* 0x000ee20008000800 */
[----:B------:R-:W-:Y:S01]  /*2de0*/  UMOV UR15, URZ ;  /* 0x000000ff000f7c82 */ /* 0x000fe20008000000 */
[----:B------:R-:W-:Y:S01]  /*2df0*/  UMOV UR14, URZ ;  /* 0x000000ff000e7c82 */ /* 0x000fe20008000000 */
[----:B--2---:R-:W-:Y:S01]  /*2e00*/  ULEA UR5, UR5, UR4, 0x18 ;  /* 0x0000000405057291 */ /* 0x004fe2000f8ec0ff */
[----:B------:R-:W-:Y:S01]  /*2e10*/  UMOV UR32, 0x0 ;  /* 0x0000000000207882 */ /* 0x000fe20000000000 */
[----:B------:R-:W-:-:S02]  /*2e20*/  UMOV UR33, 0x8100010 ;  /* 0x0810001000217882 */ /* 0x000fc40000000000 */
[----:B------:R-:W-:Y:S02]  /*2e30*/  UIADD3 UR9, UPT, UPT, UR5, 0x6400, URZ ;  /* 0x0000640005097890 */ /* 0x000fe4000fffe0ff */
[----:B------:R-:W-:Y:S02]  /*2e40*/  UIADD3 UR10, UPT, UPT, UR5, 0x1e400, URZ ;  /* 0x0001e400050a7890 */ /* 0x000fe4000fffe0ff */
[----:B----4-:R-:W-:Y:S01]  /*2e50*/  UIADD3 UR7, UPT, UPT, UR7, 0x7f, URZ ;  /* 0x0000007f07077890 */ /* 0x010fe2000fffe0ff */
[----:B-1----:R-:W1:Y:S01]  /*2e60*/  LDS R0, [UR5+0x120] ;  /* 0x00012005ff007984 */ /* 0x002e620008000800 */
[----:B------:R-:W-:Y:S02]  /*2e70*/  USHF.R.U32.HI UR9, URZ, 0x4, UR9 ;  /* 0x00000004ff097899 */ /* 0x000fe40008011609 */
[----:B------:R-:W-:Y:S02]  /*2e80*/  USHF.R.S32.HI UR4, URZ, 0x1f, UR7 ;  /* 0x0000001fff047899 */ /* 0x000fe40008011407 */
[----:B------:R-:W-:-:S02]  /*2e90*/  USHF.R.U32.HI UR10, URZ, 0x4, UR10 ;  /* 0x00000004ff0a7899 */ /* 0x000fc4000801160a */
[----:B------:R-:W-:Y:S02]  /*2ea0*/  ULEA.HI UR4, UR4, UR7, URZ, 0x7 ;  /* 0x0000000704047291 */ /* 0x000fe4000f8f38ff */
[----:B------:R-:W-:Y:S02]  /*2eb0*/  ULOP3.LUT UR9, UR9, 0x3fff, URZ, 0xc0, !UPT ;  /* 0x00003fff09097892 */ /* 0x000fe4000f8ec0ff */
[----:B------:R-:W-:Y:S02]  /*2ec0*/  USHF.R.S32.HI UR4, URZ, 0x7, UR4 ;  /* 0x00000007ff047899 */ /* 0x000fe40008011404 */
[----:B------:R-:W-:Y:S02]  /*2ed0*/  ULOP3.LUT UR10, UR10, 0x3fff, URZ, 0xc0, !UPT ;  /* 0x00003fff0a0a7892 */ /* 0x000fe4000f8ec0ff */
[----:B------:R-:W-:Y:S01]  /*2ee0*/  UISETP.LT.AND UP0, UPT, UR4, 0x1, UPT ;  /* 0x000000010400788c */ /* 0x000fe2000bf01270 */
[----:B------:R-:W-:Y:S01]  /*2ef0*/  UMOV UR30, 0x0 ;  /* 0x00000000001e7882 */ /* 0x000fe20000000000 */
[----:B------:R-:W-:-:S02]  /*2f00*/  UMOV UR31, 0x8100010 ;  /* 0x08100010001f7882 */ /* 0x000fc40000000000 */
[----:B------:R-:W-:Y:S01]  /*2f10*/  USEL UR8, UR4, 0x1, !UP0 ;  /* 0x0000000104087887 */ /* 0x000fe2000c000000 */
[----:B------:R-:W-:Y:S01]  /*2f20*/  UMOV UR28, 0x0 ;  /* 0x00000000001c7882 */ /* 0x000fe20000000000 */
[----:B------:R-:W-:Y:S01]  /*2f30*/  UMOV UR29, 0x8100010 ;  /* 0x08100010001d7882 */ /* 0x000fe20000000000 */
[----:B------:R-:W-:Y:S01]  /*2f40*/  UMOV UR26, 0x0 ;  /* 0x00000000001a7882 */ /* 0x000fe20000000000 */
[----:B------:R-:W-:Y:S01]  /*2f50*/  UMOV UR27, 0x8100010 ;  /* 0x08100010001b7882 */ /* 0x000fe20000000000 */
[----:B------:R-:W-:Y:S01]  /*2f60*/  UMOV UR24, 0x0 ;  /* 0x0000000000187882 */ /* 0x000fe20000000000 */
[----:B------:R-:W-:Y:S01]  /*2f70*/  UMOV UR25, 0x8100010 ;  /* 0x0810001000197882 */ /* 0x000fe20000000000 */
[----:B------:R-:W-:Y:S01]  /*2f80*/  UMOV UR22, 0x0 ;  /* 0x0000000000167882 */ /* 0x000fe20000000000 */
[----:B------:R-:W-:Y:S01]  /*2f90*/  UMOV UR23, 0x8100010 ;  /* 0x0810001000177882 */ /* 0x000fe20000000000 */
[----:B------:R-:W-:Y:S02]  /*2fa0*/  ULOP3.LUT UR9, UR9, 0x10000, URZ, 0xfc, !UPT ;  /* 0x0001000009097892 */ /* 0x000fe4000f8efcff */
[----:B------:R-:W-:-:S02]  /*2fb0*/  ULOP3.LUT UR10, UR10, 0x10000, URZ, 0xfc, !UPT ;  /* 0x000100000a0a7892 */ /* 0x000fc4000f8efcff */
[----:B------:R-:W-:Y:S02]  /*2fc0*/  UIADD3 UR8, UPT, UPT, -UR8, URZ, URZ ;  /* 0x000000ff08087290 */ /* 0x000fe4000fffe1ff */
[----:B---3--:R-:W-:Y:S01]  /*2fd0*/  UISETP.GE.AND UP3, UPT, UR6, 0x1, UPT ;  /* 0x000000010600788c */ /* 0x008fe2000bf66270 */
[----:B------:R-:W-:Y:S01]  /*2fe0*/  UMOV UR20, 0x0 ;  /* 0x0000000000147882 */ /* 0x000fe20000000000 */
[----:B------:R-:W-:Y:S01]  /*2ff0*/  UMOV UR21, 0x8100010 ;  /* 0x0810001000157882 */ /* 0x000fe20000000000 */
[----:B------:R-:W-:Y:S01]  /*3000*/  UMOV UR18, 0x0 ;  /* 0x0000000000127882 */ /* 0x000fe20000000000 */
[----:B-1----:R-:W-:Y:S01]  /*3010*/  R2UR UR16, R0 ;  /* 0x00000000001072ca */ /* 0x002fe200000e0000 */
[----:B------:R-:W-:-:S14]  /*3020*/  UMOV UR19, 0x8100010 ;  /* 0x0810001000137882 */ /* 0x000fdc0000000000 */
.L_x_58:
[----:B------:R-:W-:Y:S02]  /*3030*/  LEA R0, R10, UR5, 0x3 ;  /* 0x000000050a007c11 */ /* 0x000fe4000f8e18ff */
[----:B------:R-:W-:Y:S02]  /*3040*/  SHF.L.U32 R2, R9, 0x1f, RZ ;  /* 0x0000001f09027819 */ /* 0x000fe400000006ff */
[----:B------:R-:W-:Y:S01]  /*3050*/  PLOP3.LUT P0, PT, PT, PT, UP3, 0x80, 0x8 ;  /* 0x000000000008781c */ /* 0x000fe20003f0f038 */
[----:B------:R-:W-:Y:S01]  /*3060*/  VIADD R3, R0, 0x80 ;  /* 0x0000008000037836 */ /* 0x000fe20000000000 */
[----:B-1----:R-:W1:Y:S02]  /*3070*/  SYNCS.PHASECHK.TRANS64.TRYWAIT P1, [R0+URZ+0x70], R2 ;  /* 0x00007002000075a7 */ /* 0x002e6400080211ff */
[----:B-1-3--:R-:W-:Y:S09]  /*3080*/  @!P1 BRA `(.L_x_52) ;  /* 0x0000004800749947 */ /* 0x00aff20003800000 */
.L_x_127:
[----:B------:R-:W-:Y:S01]  /*3090*/  LEA R4, R10, UR5, 0x4 ;  /* 0x000000050a047c11 */ /* 0x000fe2000f8e20ff */
[----:B------:R-:W-:Y:S01]  /*30a0*/  @UP3 ULEA UR7, UR14, UR5, 0x3 ;  /* 0x000000050e073291 */ /* 0x000fe2000f8e18ff */
[----:B------:R-:W-:Y:S01]  /*30b0*/  PLOP3.LUT P2, PT, PT, PT, PT, 0x80, 0x8 ;  /* 0x000000000008781c */ /* 0x000fe20003f4f070 */
[----:B------:R-:W-:Y:S01]  /*30c0*/  ULEA UR6, UR15, UR5, 0x3 ;  /* 0x000000050f067291 */ /* 0x000fe2000f8e18ff */
[----:B------:R-:W-:Y:S02]  /*30d0*/  PRMT R3, RZ, 0x654, R3 ;  /* 0x00000654ff037816 */ /* 0x000fe40000000003 */
[----:B------:R-:W2:Y:S01]  /*30e0*/  LDS.128 R4, [R4+0x100] ;  /* 0x0001000004047984 */ /* 0x000ea20000000c00 */
[----:B-1----:R-:W-:Y:S02]  /*30f0*/  @P0 SHF.L.U32 R2, R8, 0x1f, RZ ;  /* 0x0000001f08020819 */ /* 0x002fe400000006ff */
[----:B------:R-:W-:Y:S01]  /*3100*/  SHF.L.U32 R0, R11, 0x1f, RZ ;  /* 0x0000001f0b007819 */ /* 0x000fe200000006ff */
[----:B------:R-:W-:Y:S01]  /*3110*/  @!PT LDS RZ, [RZ] ;  /* 0x00000000fffff984 */ /* 0x000fe20000000800 */
[----:B------:R-:W-:Y:S01]  /*3120*/  @!PT LDS RZ, [RZ] ;  /* 0x00000000fffff984 */ /* 0x000fe20000000800 */
[----:B------:R-:W-:Y:S01]  /*3130*/  @!PT LDS RZ, [RZ] ;  /* 0x00000000fffff984 */ /* 0x000fe20000000800 */
[----:B------:R-:W-:Y:S01]  /*3140*/  @!PT LDS RZ, [RZ] ;  /* 0x00000000fffff984 */ /* 0x000fe20000000800 */
[----:B------:R1:W-:Y:S06]  /*3150*/  MEMBAR.ALL.CTA ;  /* 0x0000000000007992 */ /* 0x0003ec0000008000 */
[----:B-1----:R-:W1:Y:S02]  /*3160*/  FENCE.VIEW.ASYNC.S ;  /* 0x00000000000073c6 */ /* 0x002e640000000000 */
[----:B-1----:R1:W-:Y:S01]  /*3170*/  SYNCS.ARRIVE.TRANS64.RED.A1T0 RZ, [R3+URZ], RZ ;  /* 0x000000ff03ff79a7 */ /* 0x0023e200081004ff */
[----:B------:R1:W3:Y:S01]  /*3180*/  @P0 SYNCS.PHASECHK.TRANS64.TRYWAIT P2, [UR7], R2 ;  /* 0x00000002ff0005a7 */ /* 0x0002e20008041107 */
[----:B------:R-:W-:Y:S01]  /*3190*/  ULEA UR7, UR15, UR16, 0x6 ;  /* 0x000000100f077291 */ /* 0x000fe2000f8e30ff */
[----:B--2---:R-:W-:Y:S01]  /*31a0*/  LOP3.LUT P1, RZ, R6, 0x1, RZ, 0xc0, !PT ;  /* 0x0000000106ff7812 */ /* 0x004fe2000782c0ff */
[----:B------:R-:W2:Y:S02]  /*31b0*/  SYNCS.PHASECHK.TRANS64.TRYWAIT P0, [UR6+0xb0], R0 ;  /* 0x0000b000ff0075a7 */ /* 0x000ea40008001106 */
[----:B-123--:R-:W-:Y:S10]  /*31c0*/  @!P0 BRA `(.L_x_53) ;  /* 0x0000004800388947 */ /* 0x00eff40003800000 */
.L_x_129:
[----:B------:R-:W-:Y:S01]  /*31d0*/  IADD3 R10, PT, PT, R10, 0x1, RZ ;  /* 0x000000010a0a7810 */ /* 0x000fe20007ffe0ff */
[----:B------:R-:W-:Y:S06]  /*31e0*/  BRA.U !UP3, `(.L_x_54) ;  /* 0x000000050b107547 */ /* 0x000fec000b800000 */
[----:B------:R-:W-:Y:S01]  /*31f0*/  UPLOP3.LUT UP4, UPT, UPT, UPT, UPT, 0x40, 0x4 ;  /* 0x000000000004789c */ /* 0x000fe20003f8e870 */
[----:B------:R-:W-:Y:S01]  /*3200*/  UMOV UR13, UR8 ;  /* 0x00000008000d7c82 */ /* 0x000fe20008000000 */
[----:B------:R-:W-:Y:S01]  /*3210*/  UMOV UR12, UR4 ;  /* 0x00000004000c7c82 */ /* 0x000fe20008000000 */
[----:B------:R-:W-:-:S08]  /*3220*/  UMOV UR17, UR14 ;  /* 0x0000000e00117c82 */ /* 0x000fd00008000000 */
.L_x_57:
[----:B------:R-:W-:Y:S02]  /*3230*/  UIADD3 UR13, UPT, UPT, UR13, 0x1, URZ ;  /* 0x000000010d0d7890 */ /* 0x000fe4000fffe0ff */
[----:B--2---:R-:W-:Y:S02]  /*3240*/  ULEA UR11, UR17, UR5, 0x3 ;  /* 0x00000005110b7291 */ /* 0x004fe4000f8e18ff */
[----:B------:R-:W-:Y:S01]  /*3250*/  UISETP.NE.AND UP0, UPT, UR13, URZ, UPT ;  /* 0x000000ff0d00728c */ /* 0x000fe2000bf05270 */
[----:B---3--:R-:W-:Y:S10]  /*3260*/  @P2 BRA `(.L_x_55) ;  /* 0x00000000000c2947 */ /* 0x008ff40003800000 */
[----:B-1----:R-:W-:Y:S04]  /*3270*/  SHF.L.U32 R2, R8, 0x1f, RZ ;  /* 0x0000001f08027819 */ /* 0x002fe800000006ff */
[----:B------:R-:W1:Y:S02]  /*3280*/  SYNCS.PHASECHK.TRANS64.TRYWAIT P0, [UR11], R2 ;  /* 0x00000002ff0075a7 */ /* 0x000e64000800110b */
[----:B-1----:R-:W-:Y:S05]  /*3290*/  @!P0 BRA `(.L_x_56) ;  /* 0x00000048001c8947 */ /* 0x002fea0003800000 */
.L_x_55:
[----:B------:R-:W-:Y:S01]  /*32a0*/  UISETP.NE.AND UP1, UPT, UR12, 0x1, UPT ;  /* 0x000000010c00788c */ /* 0x000fe2000bf25270 */
[----:B------:R-:W-:Y:S01]  /*32b0*/  PLOP3.LUT P2, PT, PT, PT, PT, 0x80, 0x8 ;  /* 0x000000000008781c */ /* 0x000fe20003f4f070 */
[----:B------:R-:W-:Y:S02]  /*32c0*/  UIADD3 UR14, UPT, UPT, UR17, 0x1, URZ ;  /* 0x00000001110e7890 */ /* 0x000fe4000fffe0ff */
[----:B------:R-:W-:Y:S02]  /*32d0*/  ULEA UR64, UR17, UR10, 0xa ;  /* 0x0000000a11407291 */ /* 0x000fe4000f8e50ff */
[----:B------:R-:W-:Y:S01]  /*32e0*/  UISETP.NE.AND UP2, UPT, UR14, 0x3, UPT ;  /* 0x000000030e00788c */ /* 0x000fe2000bf45270 */
[----:B------:R-:W-:Y:S01]  /*32f0*/  PLOP3.LUT P0, PT, PT, PT, UP1, 0x80, 0x8 ;  /* 0x000000000008781c */ /* 0x000fe20003f0f018 */
[----:B------:R-:W-:Y:S02]  /*3300*/  ULEA UR62, UR17, UR9, 0xb ;  /* 0x00000009113e7291 */ /* 0x000fe4000f8e58ff */
[----:B------:R-:W-:Y:S02]  /*3310*/  USEL UR35, URZ, 0x1, UP2 ;  /* 0x00000001ff237887 */ /* 0x000fe40009000000 */
[----:B------:R-:W-:Y:S02]  /*3320*/  USEL UR14, UR14, URZ, UP2 ;  /* 0x000000ff0e0e7287 */ /* 0x000fe40009000000 */
[----:B------:R-:W-:Y:S02]  /*3330*/  UIADD3 UR60, UPT, UPT, UR64, 0x2, URZ ;  /* 0x00000002403c7890 */ /* 0x000fe4000fffe0ff */
[----:B------:R-:W-:Y:S01]  /*3340*/  @UP1 ULEA UR34, UR14, UR5, 0x3 ;  /* 0x000000050e221291 */ /* 0x000fe2000f8e18ff */
[----:B------:R-:W-:Y:S01]  /*3350*/  LOP3.LUT R8, R8, UR35, RZ, 0x3c, !PT ;  /* 0x0000002308087c12 */ /* 0x000fe2000f8e3cff */
[----:B------:R-:W-:Y:S02]  /*3360*/  UIADD3 UR58, UPT, UPT, UR62, 0x2, URZ ;  /* 0x000000023e3a7890 */ /* 0x000fe4000fffe0ff */
[----:B------:R-:W-:Y:S01]  /*3370*/  UIADD3 UR56, UPT, UPT, UR64, 0x4, URZ ;  /* 0x0000000440387890 */ /* 0x000fe2000fffe0ff */
[----:B-1----:R-:W-:Y:S01]  /*3380*/  @P0 SHF.L.U32 R0, R8, 0x1f, RZ ;  /* 0x0000001f08000819 */ /* 0x002fe200000006ff */
[----:B------:R-:W-:Y:S02]  /*3390*/  UIADD3 UR54, UPT, UPT, UR62, 0x4, URZ ;  /* 0x000000043e367890 */ /* 0x000fe4000fffe0ff */
[----:B------:R-:W-:Y:S01]  /*33a0*/  UIADD3 UR52, UPT, UPT, UR64, 0x6, URZ ;  /* 0x0000000640347890 */ /* 0x000fe2000fffe0ff */
[----:B------:R2:W3:Y:S01]  /*33b0*/  @P0 SYNCS.PHASECHK.TRANS64.TRYWAIT P2, [UR34], R0 ;  /* 0x00000000ff0005a7 */ /* 0x0004e20008041122 */
[----:B------:R-:W-:Y:S02]  /*33c0*/  UIADD3 UR50, UPT, UPT, UR62, 0x6, URZ ;  /* 0x000000063e327890 */ /* 0x000fe4000fffe0ff */
        /* <DEDUP_REMOVED lines=9> */
[----:B------:R-:W-:Y:S01]  /*3460*/  UIADD3 UR12, UPT, UPT, UR12, -0x1, URZ ;  /* 0xffffffff0c0c7890 */ /* 0x000fe2000fffe0ff */
[----:B------:R-:W-:Y:S01]  /*3470*/  UMOV UR65, 0x40004040 ;  /* 0x4000404000417882 */ /* 0x000fe20000000000 */
[----:B------:R-:W-:Y:S01]  /*3480*/  UMOV UR63, 0x40004040 ;  /* 0x40004040003f7882 */ /* 0x000fe20000000000 */
[----:B------:R-:W-:Y:S01]  /*3490*/  UMOV UR61, 0x40004040 ;  /* 0x40004040003d7882 */ /* 0x000fe20000000000 */
[----:B------:R2:W-:Y:S01]  /*34a0*/  UTCHMMA gdesc[UR62], gdesc[UR64], tmem[UR7], tmem[UR32], idesc[UR33], UP4 ;  /* 0x00ff20403e0075ea */ /* 0x0005e2000a000007 */
[----:B------:R-:W-:Y:S01]  /*34b0*/  UPLOP3.LUT UP4, UPT, UPT, UPT, UPT, 0x80, 0x8 ;  /* 0x000000000008789c */ /* 0x000fe20003f8f070 */
[----:B------:R-:W-:Y:S01]  /*34c0*/  UMOV UR59, 0x40004040 ;  /* 0x40004040003b7882 */ /* 0x000fe20000000000 */
[----:B------:R-:W-:Y:S01]  /*34d0*/  UMOV UR57, 0x40004040 ;  /* 0x4000404000397882 */ /* 0x000fe20000000000 */
[----:B------:R2:W-:Y:S01]  /*34e0*/  UTCHMMA gdesc[UR58], gdesc[UR60], tmem[UR7], tmem[UR30], idesc[UR31], UPT ;  /* 0x00ff1e3c3a0075ea */ /* 0x0005e2000b800007 */
        /* <DEDUP_REMOVED lines=14> */
[----:B------:R-:W-:Y:S01]  /*35d0*/  UMOV UR35, 0x40004040 ;  /* 0x4000404000237882 */ /* 0x000fe20000000000 */
[----:B------:R2:W-:Y:S01]  /*35e0*/  UTCHMMA gdesc[UR38], gdesc[UR40], tmem[UR7], tmem[UR20], idesc[UR21], UPT ;  /* 0x00ff1428260075ea */ /* 0x0005e2000b800007 */
[----:B------:R2:W-:Y:S01]  /*35f0*/  UTCHMMA gdesc[UR34], gdesc[UR36], tmem[UR7], tmem[UR18], idesc[UR19], UPT ;  /* 0x00ff1224220075ea */ /* 0x0005e2000b800007 */
[----:B------:R2:W-:Y:S01]  /*3600*/  UTCBAR [UR11], URZ ;  /* 0x000000ff0b0073e9 */ /* 0x0005e200080000ff */
[----:B------:R-:W-:Y:S01]  /*3610*/  UMOV UR17, UR14 ;  /* 0x0000000e00117c82 */ /* 0x000fe20008000000 */
[----:B------:R-:W-:Y:S05]  /*3620*/  BRA.U UP0, `(.L_x_57) ;  /* 0xfffffffd00007547 */ /* 0x000fea000b83ffff */
.L_x_54:
[----:B------:R-:W-:Y:S01]  /*3630*/  UIADD3 UR15, UPT, UPT, UR15, 0x1, URZ ;  /* 0x000000010f0f7890 */ /* 0x000fe2000fffe0ff */
[C---:B------:R-:W-:Y:S01]  /*3640*/  ISETP.NE.AND P0, PT, R10.reuse, 0x2, PT ;  /* 0x000000020a00780c */ /* 0x040fe20003f05270 */
[----:B--2---:R-:W-:Y:S02]  /*3650*/  UIADD3 UR7, UPT, UPT, UR6, 0x90, URZ ;  /* 0x0000009006077890 */ /* 0x004fe4000fffe0ff */
[----:B------:R-:W-:Y:S01]  /*3660*/  UISETP.NE.AND UP0, UPT, UR15, 0x4, UPT ;  /* 0x000000040f00788c */ /* 0x000fe2000bf05270 */
[----:B-1----:R-:W-:Y:S02]  /*3670*/  SEL R0, RZ, 0x1, P0 ;  /* 0x00000001ff007807 */ /* 0x002fe40000000000 */
[----:B------:R-:W-:Y:S01]  /*3680*/  SEL R10, R10, RZ, P0 ;  /* 0x000000ff0a0a7207 */ /* 0x000fe20000000000 */
[----:B------:R-:W-:Y:S01]  /*3690*/  USEL UR6, URZ, 0x1, UP0 ;  /* 0x00000001ff067887 */ /* 0x000fe20008000000 */
[----:B------:R-:W-:Y:S01]  /*36a0*/  LOP3.LUT R9, R9, R0, RZ, 0x3c, !PT ;  /* 0x0000000009097212 */ /* 0x000fe200078e3cff */
[----:B------:R-:W-:Y:S01]  /*36b0*/  USEL UR15, UR15, URZ, UP0 ;  /* 0x000000ff0f0f7287 */ /* 0x000fe20008000000 */
[----:B------:R1:W-:Y:S03]  /*36c0*/  UTCBAR [UR7], URZ ;  /* 0x000000ff070073e9 */ /* 0x0003e600080000ff */
[----:B------:R-:W-:Y:S01]  /*36d0*/  LOP3.LUT R11, R11, UR6, RZ, 0x3c, !PT ;  /* 0x000000060b0b7c12 */ /* 0x000fe2000f8e3cff */
[----:B------:R-:W-:Y:S07]  /*36e0*/  @P1 BRA `(.L_x_58) ;  /* 0xfffffff800501947 */ /* 0x000fee000383ffff */
[----:B------:R-:W2:Y:S01]  /*36f0*/  S2UR UR4, SR_CgaCtaId ;  /* 0x00000000000479c3 */ /* 0x000ea20000008800 */
[----:B------:R-:W-:Y:S01]  /*3700*/  ELECT P0, URZ, PT ;  /* 0x0000000000ff782f */ /* 0x000fe20003800000 */
[----:B------:R-:W-:Y:S01]  /*3710*/  IMAD.MOV.U32 R0, RZ, RZ, 0x1 ;  /* 0x00000001ff007424 */ /* 0x000fe200078e00ff */
[----:B------:R-:W-:Y:S01]  /*3720*/  UIADD3 UR5, UPT, UPT, UR5, 0xb0, URZ ;  /* 0x000000b005057890 */ /* 0x000fe2000fffe0ff */
[----:B------:R-:W-:Y:S01]  /*3730*/  SHF.L.U32 R2, R11, 0x1f, RZ ;  /* 0x0000001f0b027819 */ /* 0x000fe200000006ff */
[----:B------:R-:W-:-:S03]  /*3740*/  UMOV UR6, 0x40 ;  /* 0x0000004000067882 */ /* 0x000fc60000000000 */
[----:B------:R-:W-:Y:S01]  /*3750*/  UVIRTCOUNT.DEALLOC.SMPOOL 0x80 ;  /* 0x000000800000784c */ /* 0x000fe20000000000 */
[----:B--2---:R-:W-:Y:S02]  /*3760*/  ULEA UR4, UR4, UR6, 0x18 ;  /* 0x0000000604047291 */ /* 0x004fe4000f8ec0ff */
[----:B------:R-:W-:-:S07]  /*3770*/  ULEA UR6, UR15, UR5, 0x3 ;  /* 0x000000050f067291 */ /* 0x000fce000f8e18ff */
[----:B------:R2:W-:Y:S02]  /*3780*/  @P0 STS.U8 [UR4+0x1c], R0 ;  /* 0x00001c00ff000988 */ /* 0x0005e40008000004 */
[----:B------:R-:W4:Y:S02]  /*3790*/  SYNCS.PHASECHK.TRANS64.TRYWAIT P0, [UR6], R2 ;  /* 0x00000002ff0075a7 */ /* 0x000f240008001106 */
[----:B--2-4-:R-:W-:Y:S05]  /*37a0*/  @!P0 BRA `(.L_x_59) ;  /* 0x0000004000f08947 */ /* 0x014fea0003800000 */
.L_x_132:
[----:B-1----:R-:W-:-:S04]  /*37b0*/  UIADD3 UR7, UPT, UPT, UR15, 0x1, URZ ;  /* 0x000000010f077890 */ /* 0x002fc8000fffe0ff */
[----:B------:R-:W-:-:S04]  /*37c0*/  UISETP.NE.AND UP0, UPT, UR7, 0x4, UPT ;  /* 0x000000040700788c */ /* 0x000fc8000bf05270 */
[----:B------:R-:W-:Y:S02]  /*37d0*/  USEL UR8, URZ, 0x1, UP0 ;  /* 0x00000001ff087887 */ /* 0x000fe40008000000 */
[----:B------:R-:W-:-:S04]  /*37e0*/  USEL UR7, UR7, URZ, UP0 ;  /* 0x000000ff07077287 */ /* 0x000fc80008000000 */
[----:B------:R-:W-:Y:S01]  /*37f0*/  ULEA UR6, UR7, UR5, 0x3 ;  /* 0x0000000507067291 */ /* 0x000fe2000f8e18ff */
[----:B--2---:R-:W-:-:S04]  /*3800*/  LOP3.LUT R2, R11, UR8, RZ, 0x3c, !PT ;  /* 0x000000080b027c12 */ /* 0x004fc8000f8e3cff */
[----:B------:R-:W-:-:S04]  /*3810*/  SHF.L.U32 R3, R2, 0x1f, RZ ;  /* 0x0000001f02037819 */ /* 0x000fc800000006ff */
[----:B------:R-:W1:Y:S02]  /*3820*/  SYNCS.PHASECHK.TRANS64.TRYWAIT P0, [UR6], R3 ;  /* 0x00000003ff0075a7 */ /* 0x000e640008001106 */
[----:B-1----:R-:W-:Y:S05]  /*3830*/  @!P0 BRA `(.L_x_60) ;  /* 0x0000004000e48947 */ /* 0x002fea0003800000 */
.L_x_134:
        /* <DEDUP_REMOVED lines=9> */
.L_x_136:
[----:B------:R-:W-:-:S04]  /*38d0*/  UIADD3 UR7, UPT, UPT, UR7, 0x1, URZ ;  /* 0x0000000107077890 */ /* 0x000fc8000fffe0ff */
[----:B------:R-:W-:-:S04]  /*38e0*/  UISETP.NE.AND UP0, UPT, UR7, 0x4, UPT ;  /* 0x000000040700788c */ /* 0x000fc8000bf05270 */
[----:B------:R-:W-:Y:S02]  /*38f0*/  USEL UR6, URZ, 0x1, UP0 ;  /* 0x00000001ff067887 */ /* 0x000fe40008000000 */
[----:B------:R-:W-:-:S04]  /*3900*/  USEL UR7, UR7, URZ, UP0 ;  /* 0x000000ff07077287 */ /* 0x000fc80008000000 */
[----:B------:R-:W-:Y:S01]  /*3910*/  ULEA UR7, UR7, UR5, 0x3 ;  /* 0x0000000507077291 */ /* 0x000fe2000f8e18ff */
[----:B------:R-:W-:-:S04]  /*3920*/  LOP3.LUT R2, R2, UR6, RZ, 0x3c, !PT ;  /* 0x0000000602027c12 */ /* 0x000fc8000f8e3cff */
[----:B------:R-:W-:-:S04]  /*3930*/  SHF.L.U32 R2, R2, 0x1f, RZ ;  /* 0x0000001f02027819 */ /* 0x000fc800000006ff */
[----:B------:R-:W2:Y:S02]  /*3940*/  SYNCS.PHASECHK.TRANS64.TRYWAIT P0, [UR7], R2 ;  /* 0x00000002ff0075a7 */ /* 0x000ea40008001107 */
[----:B--2---:R-:W-:Y:S05]  /*3950*/  @!P0 BRA `(.L_x_62) ;  /* 0x0000004000cc8947 */ /* 0x004fea0003800000 */
.L_x_138:
[----:B------:R-:W-:Y:S01]  /*3960*/  NOP ;  /* 0x0000000000007918 */ /* 0x000fe20000000000 */
[----:B-1----:R-:W1:Y:S01]  /*3970*/  LDS R0, [UR4+0x14] ;  /* 0x00001404ff007984 */ /* 0x002e620008000800 */
[----:B------:R-:W-:Y:S01]  /*3980*/  ULOP3.LUT UR6, UR16, 0xffff, URZ, 0xc0, !UPT ;  /* 0x0000ffff10067892 */ /* 0x000fe2000f8ec0ff */
[----:B------:R-:W-:Y:S01]  /*3990*/  UMOV UR8, 0xffff ;  /* 0x0000ffff00087882 */ /* 0x000fe20000000000 */
[----:B------:R-:W-:Y:S02]  /*39a0*/  UMOV UR5, 0x1 ;  /* 0x0000000100057882 */ /* 0x000fe40000000000 */
[----:B------:R-:W-:-:S04]  /*39b0*/  USHF.R.U32.HI UR6, URZ, 0x5, UR6 ;  /* 0x00000005ff067899 */ /* 0x000fc80008011606 */
[----:B------:R-:W-:Y:S02]  /*39c0*/  USHF.L.U32 UR8, UR8, UR6, URZ ;  /* 0x0000000608087299 */ /* 0x000fe400080006ff */
[----:B------:R-:W-:-:S04]  /*39d0*/  USHF.L.U32 UR5, UR5, UR6, URZ ;  /* 0x0000000605057299 */ /* 0x000fc800080006ff */
[----:B-1----:R-:W-:-:S04]  /*39e0*/  LOP3.LUT R0, R0, UR8, RZ, 0xc0, !PT ;  /* 0x0000000800007c12 */ /* 0x002fc8000f8ec0ff */
[----:B------:R-:W-:-:S13]  /*39f0*/  ISETP.NE.AND P0, PT, R0, UR8, PT ;  /* 0x0000000800007c0c */ /* 0x000fda000bf05270 */
[----:B------:R-:W-:Y:S05]  /*3a00*/  @P0 BRA `(.L_x_63) ;  /* 0x0000000000580947 */ /* 0x000fea0003800000 */
[----:B------:R-:W1:Y:S02]  /*3a10*/  LDS R0, [UR4+0x18] ;  /* 0x00001804ff007984 */ /* 0x000e640008000800 */
[----:B-1----:R-:W-:-:S04]  /*3a20*/  LOP3.LUT R0, R0, UR5, RZ, 0xc0, !PT ;  /* 0x0000000500007c12 */ /* 0x002fc8000f8ec0ff */
[----:B------:R-:W-:-:S13]  /*3a30*/  ISETP.NE.AND P0, PT, R0, UR5, PT ;  /* 0x0000000500007c0c */ /* 0x000fda000bf05270 */
[----:B------:R-:W-:Y:S05]  /*3a40*/  @P0 BRA `(.L_x_64) ;  /* 0x00000000003c0947 */ /* 0x000fea0003800000 */
[----:B------:R-:W1:Y:S01]  /*3a50*/  S2R R2, SR_LANEID ;  /* 0x0000000000027919 */ /* 0x000e620000000000 */
[----:B------:R-:W-:Y:S01]  /*3a60*/  ULOP3.LUT UR8, URZ, UR8, URZ, 0x33, !UPT ;  /* 0x00000008ff087292 */ /* 0x000fe2000f8e33ff */
[----:B------:R-:W-:Y:S02]  /*3a70*/  VOTEU.ANY UR7, UPT, PT ;  /* 0x0000000000077886 */ /* 0x000fe400038e0100 */
[----:B------:R-:W-:-:S03]  /*3a80*/  UFLO.U32 UR7, UR7 ;  /* 0x00000007000772bd */ /* 0x000fc600080e0000 */
[----:B------:R-:W-:-:S04]  /*3a90*/  IMAD.U32 R0, RZ, RZ, UR8 ;  /* 0x00000008ff007e24 */ /* 0x000fc8000f8e00ff */
[----:B------:R2:W4:Y:S02]  /*3aa0*/  REDUX UR6, R0 ;  /* 0x00000000000673c4 */ /* 0x0005240000000000 */
[----:B------:R1:W-:Y:S02]  /*3ab0*/  UTCATOMSWS.AND URZ, UR8 ;  /* 0x0000000800ff79e3 */ /* 0x0003e40008000000 */
[----:B-1----:R-:W-:Y:S02]  /*3ac0*/  ISETP.EQ.U32.AND P0, PT, R2, UR7, PT ;  /* 0x0000000702007c0c */ /* 0x002fe4000bf02070 */
[----:B--2---:R-:W-:Y:S02]  /*3ad0*/  LOP3.LUT R0, RZ, UR5, RZ, 0x33, !PT ;  /* 0x00000005ff007c12 */ /* 0x004fe4000f8e33ff */
[----:B----4-:R-:W-:Y:S02]  /*3ae0*/  MOV R2, UR6 ;  /* 0x0000000600027c02 */ /* 0x010fe40008000f00 */
[----:B------:R-:W1:Y:S07]  /*3af0*/  REDUX UR5, R0 ;  /* 0x00000000000573c4 */ /* 0x000e6e0000000000 */
[----:B------:R2:W-:Y:S01]  /*3b00*/  @P0 ATOMS.AND RZ, [UR4+0x14], R2 ;  /* 0x00001402ffff098c */ /* 0x0005e2000a800004 */
[----:B-1----:R-:W-:-:S05]  /*3b10*/  IMAD.U32 R0, RZ, RZ, UR5 ;  /* 0x00000005ff007e24 */ /* 0x002fca000f8e00ff */
[----:B------:R2:W-:Y:S01]  /*3b20*/  @P0 ATOMS.AND RZ, [UR4+0x18], R0 ;  /* 0x00001800ffff098c */ /* 0x0005e2000a800004 */
[----:B------:R-:W-:Y:S05]  /*3b30*/  BRA `(.L_x_65) ;  /* 0x0000000000147947 */ /* 0x000fea0003800000 */
.L_x_64:
[----:B------:R-:W-:Y:S02]  /*3b40*/  MOV R2, 0x3b60 ;  /* 0x00003b6000027802 */ /* 0x000fe40000000f00 */
[----:B---3-5:R-:W-:Y:S05]  /*3b50*/  CALL.REL.NOINC `($__internal_0_$__cuda_sm10x_tcgen05_guardrail_trap_col_being_dealloced_not_returned_by_alloc) ;  /* 0x0000004400407944 */ /* 0x028fea0003c00000 */
[----:B------:R-:W-:Y:S05]  /*3b60*/  BRA `(.L_x_65) ;  /* 0x0000000000087947 */ /* 0x000fea0003800000 */
.L_x_63:
[----:B------:R-:W-:Y:S02]  /*3b70*/  MOV R2, 0x3b90 ;  /* 0x00003b9000027802 */ /* 0x000fe40000000f00 */
[----:B---3-5:R-:W-:Y:S05]  /*3b80*/  CALL.REL.NOINC `($__internal_2_$__cuda_sm10x_tcgen05_guardrail_trap_unallocated_columns_being_dealloced) ;  /* 0x00000044004c7944 */ /* 0x028fea0003c00000 */
.L_x_65:
[----:B------:R-:W-:Y:S01]  /*3b90*/  NOP ;  /* 0x0000000000007918 */ /* 0x000fe20000000000 */
[----:B------:R-:W-:Y:S05]  /*3ba0*/  EXIT ;  /* 0x000000000000794d */ /* 0x000fea0003800000 */
.L_x_47:
[----:B------:R-:W-:-:S09]  /*3bb0*/  UISETP.NE.OR UP2, UPT, UR8, 0x3, !UP2 ;  /* 0x000000030800788c */ /* 0x000fd2000d745670 */
[----:B------:R-:W-:Y:S05]  /*3bc0*/  BRA.U UP2, `(.L_x_66) ;  /* 0x0000000d02b07547 */ /* 0x000fea000b800000 */
[----:B------:R-:W1:Y:S01]  /*3bd0*/  LDC R0, c[0x0][0xb30] ;  /* 0x0002cc00ff007b82 */ /* 0x000e620000000800 */
[----:B------:R-:W2:Y:S01]  /*3be0*/  LDCU.64 UR8, c[0x0][0x888] ;  /* 0x00011100ff0877ac */ /* 0x000ea20008000a00 */
[----:B------:R-:W-:Y:S02]  /*3bf0*/  HFMA2 R27, -RZ, RZ, 0, 0 ;  /* 0x00000000ff1b7431 */ /* 0x000fe400000001ff */
[----:B------:R-:W-:Y:S01]  /*3c00*/  IMAD.MOV.U32 R29, RZ, RZ, 0x1 ;  /* 0x00000001ff1d7424 */ /* 0x000fe200078e00ff */
[----:B------:R-:W-:Y:S01]  /*3c10*/  MOV R25, 0x2000 ;  /* 0x0000200000197802 */ /* 0x000fe20000000f00 */
[----:B------:R-:W4:Y:S01]  /*3c20*/  LDCU.64 UR4, c[0x0][0x890] ;  /* 0x00011200ff0477ac */ /* 0x000f220008000a00 */
[----:B------:R-:W-:Y:S01]  /*3c30*/  IMAD.MOV.U32 R28, RZ, RZ, RZ ;  /* 0x000000ffff1c7224 */ /* 0x000fe200078e00ff */
[----:B------:R-:W3:Y:S01]  /*3c40*/  LDC R24, c[0x0][0x370] ;  /* 0x0000dc00ff187b82 */ /* 0x000ee20000000800 */
[----:B------:R-:W-:Y:S01]  /*3c50*/  UMOV UR7, 0x400 ;  /* 0x0000040000077882 */ /* 0x000fe20000000000 */
[----:B------:R-:W-:-:S02]  /*3c60*/  UPLOP3.LUT UP1, UPT, UPT, UPT, UPT, 0x40, 0x4 ;  /* 0x000000000004789c */ /* 0x000fc40003f2e870 */
[----:B------:R-:W-:Y:S01]  /*3c70*/  ULEA UR7, UR37, UR7, 0x18 ;  /* 0x0000000725077291 */ /* 0x000fe2000f8ec0ff */
[----:B------:R-:W-:-:S03]  /*3c80*/  UMOV UR13, URZ ;  /* 0x000000ff000d7c82 */ /* 0x000fc60008000000 */
[----:B------:R-:W3:Y:S01]  /*3c90*/  LDC R3, c[0x0][0xb0c] ;  /* 0x0002c300ff037b82 */ /* 0x000ee20000000800 */
[----:B--2---:R-:W-:Y:S02]  /*3ca0*/  UISETP.NE.U32.AND UP3, UPT, UR8, URZ, UPT ;  /* 0x000000ff0800728c */ /* 0x004fe4000bf65070 */
[----:B----4-:R-:W-:-:S05]  /*3cb0*/  UISETP.NE.U32.AND UP4, UPT, UR4, URZ, UPT ;  /* 0x000000ff0400728c */ /* 0x010fca000bf85070 */
[----:B------:R-:W2:Y:S01]  /*3cc0*/  LDC R18, c[0x0][0xb20] ;  /* 0x0002c800ff127b82 */ /* 0x000ea20000000800 */
[----:B-1----:R-:W-:Y:S01]  /*3cd0*/  ISETP.NE.AND P1, PT, R0, 0x1, PT ;  /* 0x000000010000780c */ /* 0x002fe20003f25270 */
[----:B------:R-:W-:Y:S02]  /*3ce0*/  UISETP.NE.AND.EX UP3, UPT, UR9, URZ, UPT, UP3 ;  /* 0x000000ff0900728c */ /* 0x000fe4000bf65330 */
[----:B------:R-:W-:-:S04]  /*3cf0*/  UISETP.NE.AND.EX UP4, UPT, UR5, URZ, UPT, UP4 ;  /* 0x000000ff0500728c */ /* 0x000fc8000bf85340 */
[----:B------:R-:W1:Y:S08]  /*3d00*/  LDC.64 R30, c[0x0][0x348] ;  /* 0x0000d200ff1e7b82 */ /* 0x000e700000000a00 */
[----:B------:R-:W4:Y:S08]  /*3d10*/  LDC.64 R16, c[0x0][0xb10] ;  /* 0x0002c400ff107b82 */ /* 0x000f300000000a00 */
[----:B------:R-:W1:Y:S08]  /*3d20*/  LDC.64 R6, c[0x0][0xb18] ;  /* 0x0002c600ff067b82 */ /* 0x000e700000000a00 */
[----:B------:R-:W1:Y:S08]  /*3d30*/  LDC.64 R4, c[0x0][0xb28] ;  /* 0x0002ca00ff047b82 */ /* 0x000e700000000a00 */
[----:B--23--:R-:W1:Y:S02]  /*3d40*/  LDC R19, c[0x0][0x374] ;  /* 0x0000dd00ff137b82 */ /* 0x00ce640000000800 */
.L_x_75:
[C---:B------:R-:W-:Y:S02]  /*3d50*/  LEA R0, R28.reuse, UR7, 0x3 ;  /* 0x000000071c007c11 */ /* 0x040fe4000f8e18ff */
[----:B------:R-:W-:Y:S02]  /*3d60*/  SHF.L.U32 R2, R27, 0x1f, RZ ;  /* 0x0000001f1b027819 */ /* 0x000fe400000006ff */
[----:B------:R-:W-:Y:S02]  /*3d70*/  LEA R20, R28, UR7, 0x4 ;  /* 0x000000071c147c11 */ /* 0x000fe4000f8e20ff */
[----:B--2---:R-:W2:Y:S02]  /*3d80*/  SYNCS.PHASECHK.TRANS64.TRYWAIT P0, [R0+URZ+0x70], R2 ;  /* 0x00007002000075a7 */ /* 0x004ea400080011ff */
[----:B--2---:R-:W-:Y:S05]  /*3d90*/  @!P0 BRA `(.L_x_67) ;  /* 0x0000003c00d48947 */ /* 0x004fea0003800000 */
.L_x_139:
[----:B------:R-:W-:Y:S01]  /*3da0*/  ISETP.GE.AND P0, PT, R40, 0x1, PT ;  /* 0x000000012800780c */ /* 0x000fe20003f06270 */
[----:B------:R-:W3:Y:S01]  /*3db0*/  LDS.128 R20, [R20+0x100] ;  /* 0x0001000014147984 */ /* 0x000ee20000000c00 */
[----:B--2---:R-:W-:Y:S01]  /*3dc0*/  VIADD R0, R0, 0x80 ;  /* 0x0000008000007836 */ /* 0x004fe20000000000 */
[----:B------:R-:W-:Y:S01]  /*3dd0*/  @!PT LDS RZ, [RZ] ;  /* 0x00000000fffff984 */ /* 0x000fe20000000800 */
[----:B------:R-:W-:Y:S01]  /*3de0*/  @!PT LDS RZ, [RZ] ;  /* 0x00000000fffff984 */ /* 0x000fe20000000800 */
[----:B------:R-:W-:Y:S01]  /*3df0*/  @!PT LDS RZ, [RZ] ;  /* 0x00000000fffff984 */ /* 0x000fe20000000800 */
[----:B------:R-:W-:Y:S01]  /*3e00*/  @!PT LDS RZ, [RZ] ;  /* 0x00000000fffff984 */ /* 0x000fe20000000800 */
[----:B------:R2:W-:Y:S06]  /*3e10*/  MEMBAR.ALL.CTA ;  /* 0x0000000000007992 */ /* 0x0005ec0000008000 */
[----:B--2---:R-:W2:Y:S01]  /*3e20*/  FENCE.VIEW.ASYNC.S ;  /* 0x00000000000073c6 */ /* 0x004ea20000000000 */
[----:B------:R-:W-:Y:S04]  /*3e30*/  PRMT R0, RZ, 0x654, R0 ;  /* 0x00000654ff007816 */ /* 0x000fe80000000000 */
[----:B--2---:R2:W-:Y:S01]  /*3e40*/  SYNCS.ARRIVE.TRANS64.RED.A1T0 RZ, [R0+URZ], RZ ;  /* 0x000000ff00ff79a7 */ /* 0x0045e200081004ff */
[----:B---3--:R-:W-:Y:S11]  /*3e50*/  LOP3.LUT P3, RZ, R22, 0x1, RZ, 0xc0, !PT ;  /* 0x0000000116ff7812 */ /* 0x008ff6000786c0ff */
[----:B------:R-:W-:Y:S02]  /*3e60*/  @!UPT UIADD3 URZ, UPT, UPT, URZ, URZ, URZ ;  /* 0x000000fffffff290 */ /* 0x000fe4000fffe0ff */
[----:B------:R-:W-:Y:S02]  /*3e70*/  @P3 MOV R11, R20 ;  /* 0x00000014000b3202 */ /* 0x000fe40000000f00 */
[----:B------:R-:W-:Y:S01]  /*3e80*/  @P3 LOP3.LUT R10, R21, 0xffff, RZ, 0xc0, !PT ;  /* 0x0000ffff150a3812 */ /* 0x000fe200078ec0ff */
[----:B--2---:R-:W-:Y:S06]  /*3e90*/  @!P0 BRA `(.L_x_68) ;  /* 0x0000000000a48947 */ /* 0x004fec0003800000 */
[-C--:B-1----:R-:W-:Y:S01]  /*3ea0*/  IMAD.HI.U32 R0, R19, R7.reuse, RZ ;  /* 0x0000000713007227 */ /* 0x082fe200078e00ff */
[----:B------:R-:W-:Y:S02]  /*3eb0*/  ISETP.NE.AND P0, PT, R6, 0x1, PT ;  /* 0x000000010600780c */ /* 0x000fe40003f05270 */
[----:B------:R-:W-:Y:S01]  /*3ec0*/  ISETP.NE.AND P2, PT, R40, 0x1, PT ;  /* 0x000000012800780c */ /* 0x000fe20003f45270 */
[----:B----4-:R-:W-:Y:S01]  /*3ed0*/  IMAD.HI.U32 R9, R24, R16, RZ ;  /* 0x0000001018097227 */ /* 0x010fe200078e00ff */
[----:B------:R-:W-:Y:S02]  /*3ee0*/  SHF.R.U32.HI R0, RZ, R18, R0 ;  /* 0x00000012ff007219 */ /* 0x000fe40000011600 */
[----:B------:R-:W-:Y:S01]  /*3ef0*/  ISETP.NE.AND P4, PT, R3, 0x1, PT ;  /* 0x000000010300780c */ /* 0x000fe20003f85270 */
[----:B------:R-:W-:Y:S01]  /*3f00*/  IMAD.HI.U32 R13, R10, R7, RZ ;  /* 0x000000070a0d7227 */ /* 0x000fe200078e00ff */
[----:B------:R-:W-:Y:S02]  /*3f10*/  SHF.R.U32.HI R9, RZ, R17, R9 ;  /* 0x00000011ff097219 */ /* 0x000fe40000011609 */
[----:B------:R-:W-:Y:S01]  /*3f20*/  SEL R0, R19, R0, !P0 ;  /* 0x0000000013007207 */ /* 0x000fe20004000000 */
[----:B------:R-:W-:Y:S01]  /*3f30*/  IMAD.HI.U32 R12, R11, R16, RZ ;  /* 0x000000100b0c7227 */ /* 0x000fe200078e00ff */
[----:B------:R-:W-:Y:S03]  /*3f40*/  SEL R9, R24, R9, !P4 ;  /* 0x0000000918097207 */ /* 0x000fe60006000000 */
[-C--:B------:R-:W-:Y:S01]  /*3f50*/  IMAD.HI.U32 R8, R0, R4.reuse, RZ ;  /* 0x0000000400087227 */ /* 0x080fe200078e00ff */
[----:B------:R-:W-:Y:S03]  /*3f60*/  SHF.R.U32.HI R12, RZ, R17, R12 ;  /* 0x00000011ff0c7219 */ /* 0x000fe6000001160c */
[----:B------:R-:W-:Y:S01]  /*3f70*/  IMAD.HI.U32 R2, R9, R4, RZ ;  /* 0x0000000409027227 */ /* 0x000fe200078e00ff */
[-C--:B------:R-:W-:Y:S02]  /*3f80*/  @P2 SHF.R.U32.HI R0, RZ, R5.reuse, R8 ;  /* 0x00000005ff002219 */ /* 0x080fe40000011608 */
[----:B------:R-:W-:Y:S02]  /*3f90*/  SHF.R.U32.HI R8, RZ, R18, R13 ;  /* 0x00000012ff087219 */ /* 0x000fe4000001160d */
[----:B------:R-:W-:Y:S01]  /*3fa0*/  @P2 SHF.R.U32.HI R9, RZ, R5, R2 ;  /* 0x00000005ff092219 */ /* 0x000fe20000011602 */
[----:B------:R-:W-:Y:S01]  /*3fb0*/  IMAD R0, R40, R0, RZ ;  /* 0x0000000028007224 */ /* 0x000fe200078e02ff */
[----:B------:R-:W-:Y:S02]  /*3fc0*/  SEL R8, R10, R8, !P0 ;  /* 0x000000080a087207 */ /* 0x000fe40004000000 */
[----:B------:R-:W-:Y:S01]  /*3fd0*/  SEL R2, R11, R12, !P4 ;  /* 0x0000000c0b027207 */ /* 0x000fe20006000000 */
[----:B------:R-:W-:Y:S01]  /*3fe0*/  IMAD R12, R40, R9, RZ ;  /* 0x00000009280c7224 */ /* 0x000fe200078e02ff */
[C---:B------:R-:W-:Y:S01]  /*3ff0*/  ISETP.GE.AND P0, PT, R8.reuse, R0, PT ;  /* 0x000000000800720c */ /* 0x040fe20003f06270 */
[----:B------:R-:W-:Y:S03]  /*4000*/  IMAD.HI.U32 R0, R8, R4, RZ ;  /* 0x0000000408007227 */ /* 0x000fe600078e00ff */
[----:B------:R-:W-:Y:S02]  /*4010*/  ISETP.GE.OR P0, PT, R2, R12, P0 ;  /* 0x0000000c0200720c */ /* 0x000fe40000706670 */
[-C--:B------:R-:W-:Y:S04]  /*4020*/  SHF.R.U32.HI R0, RZ, R5.reuse, R0 ;  /* 0x00000005ff007219 */ /* 0x080fe80000011600 */
[----:B------:R-:W-:Y:S05]  /*4030*/  SEL R13, R8, R0, !P2 ;  /* 0x00000000080d7207 */ /* 0x000fea0005000000 */
[----:B------:R-:W-:Y:S02]  /*4040*/  IMAD.MOV R12, RZ, RZ, -R13 ;  /* 0x000000ffff0c7224 */ /* 0x000fe400078e0a0d */
[----:B------:R-:W-:Y:S04]  /*4050*/  @!P0 IMAD.HI.U32 R0, R2, R4, RZ ;  /* 0x0000000402008227 */ /* 0x000fe800078e00ff */
[----:B------:R-:W-:Y:S01]  /*4060*/  IMAD R12, R40, R12, R8 ;  /* 0x0000000c280c7224 */ /* 0x000fe200078e0208 */
[----:B------:R-:W-:Y:S04]  /*4070*/  @!P0 SHF.R.U32.HI R0, RZ, R5, R0 ;  /* 0x00000005ff008219 */ /* 0x000fe80000011600 */
[----:B------:R-:W-:Y:S04]  /*4080*/  @!P0 SEL R0, R2, R0, !P2 ;  /* 0x0000000002008207 */ /* 0x000fe80005000000 */
[----:B------:R-:W-:Y:S01]  /*4090*/  @!P0 IADD3 R13, PT, PT, R13, -R0, RZ ;  /* 0x800000000d0d8210 */ /* 0x000fe20007ffe0ff */
[----:B------:R-:W-:Y:S01]  /*40a0*/  @!P0 IMAD R0, R9, R12, R0 ;  /* 0x0000000c09008224 */ /* 0x000fe200078e0200 */
[----:B------:R-:W-:Y:S01]  /*40b0*/  IADD3 R9, PT, PT, -R8, RZ, RZ ;  /* 0x000000ff08097210 */ /* 0x000fe20007ffe1ff */
[--C-:B------:R-:W-:Y:S02]  /*40c0*/  IMAD.MOV R12, RZ, RZ, -R2.reuse ;  /* 0x000000ffff0c7224 */ /* 0x100fe400078e0a02 */
[----:B------:R-:W-:Y:S02]  /*40d0*/  @!P0 IMAD R8, R13, R40, R2 ;  /* 0x000000280d088224 */ /* 0x000fe400078e0202 */
[----:B------:R-:W-:Y:S02]  /*40e0*/  @!P0 IMAD.MOV.U32 R2, RZ, RZ, R0 ;  /* 0x000000ffff028224 */ /* 0x000fe400078e0000 */
[----:B------:R-:W-:Y:S02]  /*40f0*/  IMAD R11, R3, R12, R11 ;  /* 0x0000000c030b7224 */ /* 0x000fe400078e020b */
[----:B------:R-:W-:Y:S02]  /*4100*/  IMAD R10, R6, R9, R10 ;  /* 0x00000009060a7224 */ /* 0x000fe400078e020a */
[----:B------:R-:W-:Y:S02]  /*4110*/  IMAD R11, R2, R3, R11 ;  /* 0x00000003020b7224 */ /* 0x000fe400078e020b */
[----:B------:R-:W-:Y:S02]  /*4120*/  IMAD R10, R8, R6, R10 ;  /* 0x00000006080a7224 */ /* 0x000fe400078e020a */
.L_x_68:
[----:B------:R-:W-:Y:S05]  /*4130*/  BRA.U UP1, `(.L_x_69) ;  /* 0x0000000101107547 */ /* 0x000fea000b800000 */
[----:B------:R-:W-:Y:S04]  /*4140*/  MOV R2, UR6 ;  /* 0x0000000600027c02 */ /* 0x000fe80008000f00 */
[----:B------:R-:W-:Y:S04]  /*4150*/  SHF.L.U32 R2, R2, 0x1f, RZ ;  /* 0x0000001f02027819 */ /* 0x000fe800000006ff */
[----:B------:R-:W2:Y:S02]  /*4160*/  SYNCS.PHASECHK.TRANS64.TRYWAIT P0, [UR7+0x68], R2 ;  /* 0x00006802ff0075a7 */ /* 0x000ea40008001107 */
[----:B--2---:R-:W-:Y:S05]  /*4170*/  @!P0 BRA `(.L_x_70) ;  /* 0x0000003800f08947 */ /* 0x004fea0003800000 */
.L_x_69:
[----:B------:R-:W-:Y:S02]  /*4180*/  R2UR UR11, R15 ;  /* 0x000000000f0b72ca */ /* 0x000fe400000e0000 */
[----:B------:R-:W-:Y:S02]  /*4190*/  R2UR UR10, R14 ;  /* 0x000000000e0a72ca */ /* 0x000fe400000e0000 */
[----:B------:R-:W-:Y:S04]  /*41a0*/  ISETP.NE.U32.AND P2, PT, RZ, UR4, PT ;  /* 0x00000004ff007c0c */ /* 0x000fe8000bf45070 */
[----:B------:R-:W-:Y:S05]  /*41b0*/  ISETP.NE.AND.EX P2, PT, RZ, UR5, PT, P2 ;  /* 0x00000005ff007c0c */ /* 0x000fea000bf45320 */
[----:B------:R-:W-:Y:S02]  /*41c0*/  USHF.L.U32 UR11, UR11, 0x7, URZ ;  /* 0x000000070b0b7899 */ /* 0x000fe400080006ff */
[----:B------:R-:W-:Y:S01]  /*41d0*/  USHF.L.U32 UR10, UR10, 0x6, URZ ;  /* 0x000000060a0a7899 */ /* 0x000fe200080006ff */
[----:B------:R-:W-:Y:S11]  /*41e0*/  BRA.U !UP4, `(.L_x_71) ;  /* 0x000000010c347547 */ /* 0x000ff6000b800000 */
[----:B------:R-:W-:Y:S01]  /*41f0*/  UPLOP3.LUT UP0, UPT, UPT, UPT, UP3, 0x80, 0x8 ;  /* 0x000000000008789c */ /* 0x000fe20003f0f030 */
[----:B--2---:R-:W-:Y:S02]  /*4200*/  HFMA2 R0, -RZ, RZ, 0, 5.9604644775390625e-08 ;  /* 0x00000001ff007431 */ /* 0x004fe400000001ff */
[----:B------:R-:W-:Y:S03]  /*4210*/  IMAD.MOV.U32 R88, RZ, RZ, 0x1 ;  /* 0x00000001ff587424 */ /* 0x000fe600078e00ff */
[----:B------:R-:W-:Y:S05]  /*4220*/  PLOP3.LUT P0, PT, PT, PT, UP0, 0x80, 0x8 ;  /* 0x000000000008781c */ /* 0x000fea0003f0f008 */
[----:B------:R-:W2:Y:S01]  /*4230*/  @UP0 LDCU.64 UR14, c[0x0][0x888] ;  /* 0x00011100ff0e07ac */ /* 0x000ea20008000a00 */
[----:B------:R-:W-:Y:S07]  /*4240*/  @UP0 UIMAD UR8, UR36, UR4, URZ ;  /* 0x00000004240802a4 */ /* 0x000fee000f8e02ff */
[----:B------:R-:W-:Y:S01]  /*4250*/  @!P0 PRMT R88, R0, 0x7610, R88 ;  /* 0x0000761000588816 */ /* 0x000fe20000000058 */
[----:B--2---:R-:W-:Y:S03]  /*4260*/  @UP0 UIMAD.WIDE UR14, UR8, 0x4, UR14 ;  /* 0x00000004080e08a5 */ /* 0x004fe6000f8e020e */
[----:B------:R-:W2:Y:S03]  /*4270*/  @!UP0 LDCU UR8, c[0x0][0x880] ;  /* 0x00011000ff0887ac */ /* 0x000ea60008000800 */
[----:B------:R-:W-:Y:S01]  /*4280*/  IMAD.U32 R8, RZ, RZ, UR14 ;  /* 0x0000000eff087e24 */ /* 0x000fe2000f8e00ff */
[----:B------:R-:W-:Y:S05]  /*4290*/  MOV R9, UR15 ;  /* 0x0000000f00097c02 */ /* 0x000fea0008000f00 */
[----:B-----5:R3:W5:Y:S02]  /*42a0*/  @P0 LDG.E R49, desc[UR46][R8.64] ;  /* 0x0000002e08310981 */ /* 0x020764000c1e1900 */
[----:B--23--:R-:W-:Y:S07]  /*42b0*/  @!P0 IMAD.U32 R49, RZ, RZ, UR8 ;  /* 0x00000008ff318e24 */ /* 0x00cfee000f8e00ff */
.L_x_71:
[----:B-----5:R-:W-:Y:S01]  /*42c0*/  @!P2 FSETP.EQ.AND P0, PT, R49, RZ, PT ;  /* 0x000000ff3100a20b */ /* 0x020fe20003f02000 */
[----:B------:R-:W-:Y:S01]  /*42d0*/  @!UPT UIADD3 URZ, UPT, UPT, URZ, URZ, URZ ;  /* 0x000000fffffff290 */ /* 0x000fe2000fffe0ff */
[----:B------:R-:W-:Y:S11]  /*42e0*/  @!P2 BRA `(.L_x_72) ;  /* 0x000000000014a947 */ /* 0x000ff60003800000 */
[----:B------:R-:W-:Y:S02]  /*42f0*/  LOP3.LUT P2, RZ, R88, 0xff, RZ, 0xc0, !PT ;  /* 0x000000ff58ff7812 */ /* 0x000fe4000784c0ff */
[----:B------:R-:W-:Y:S04]  /*4300*/  PLOP3.LUT P0, PT, PT, PT, UP0, 0x80, 0x8 ;  /* 0x000000000008781c */ /* 0x000fe80003f0f008 */
[----:B------:R-:W-:Y:S07]  /*4310*/  PLOP3.LUT P0, PT, P0, PT, PT, 0x8, 0x80 ;  /* 0x000000000080781c */ /* 0x000fee000070e170 */
[----:B------:R-:W-:Y:S11]  /*4320*/  @P2 FSETP.EQ.AND P0, PT, R49, RZ, PT ;  /* 0x000000ff3100220b */ /* 0x000ff60003f02000 */
[----:B------:R-:W-:Y:S02]  /*4330*/  @!UPT UIADD3 URZ, UPT, UPT, URZ, URZ, URZ ;  /* 0x000000fffffff290 */ /* 0x000fe4000fffe0ff */
.L_x_72:
[----:B------:R-:W-:Y:S01]  /*4340*/  ULEA UR15, UR13, UR7, 0x3 ;  /* 0x000000070d0f7291 */ /* 0x000fe2000f8e18ff */
[----:B------:R-:W-:Y:S02]  /*4350*/  SHF.L.U32 R9, R29, 0x1f, RZ ;  /* 0x0000001f1d097819 */ /* 0x000fe400000006ff */
[----:B------:R-:W-:Y:S04]  /*4360*/  ELECT P4, URZ, PT ;  /* 0x0000000000ff782f */ /* 0x000fe80003880000 */
[----:B------:R-:W-:Y:S02]  /*4370*/  PLOP3.LUT P4, PT, P0, P4, PT, 0xf2, 0x2f ;  /* 0x00000000002f781c */ /* 0x000fe40000789e72 */
[----:B------:R-:W3:Y:S11]  /*4380*/  SYNCS.PHASECHK.TRANS64.TRYWAIT P2, [UR15+0x48], R9 ;  /* 0x00004809ff0075a7 */ /* 0x000ef6000804110f */
[----:B-1----:R-:W-:Y:S05]  /*4390*/  @!P4 IADD3 R8, P0, PT, R30, 0x580, RZ ;  /* 0x000005801e08c810 */ /* 0x002fea0007f1e0ff */
[----:B--2---:R-:W-:Y:S01]  /*43a0*/  @!P4 IMAD.X R2, RZ, RZ, R31, P0 ;  /* 0x000000ffff02c224 */ /* 0x004fe200000e061f */
[----:B---3--:R-:W-:Y:S07]  /*43b0*/  @!P2 BRA `(.L_x_73) ;  /* 0x000000380078a947 */ /* 0x008fee0003800000 */
.L_x_142:
[----:B------:R-:W2:Y:S01]  /*43c0*/  LDC.64 R12, c[0x0][0xb18] ;  /* 0x0002c600ff0c7b82 */ /* 0x000ea20000000a00 */
[----:B------:R-:W-:Y:S01]  /*43d0*/  @!P4 R2UR UR8, R2 ;  /* 0x000000000208c2ca */ /* 0x000fe200000e0000 */
[----:B------:R-:W-:Y:S01]  /*43e0*/  VOTEU.ALL UP2, P4 ;  /* 0x0000000000ff7886 */ /* 0x000fe20002040000 */
[----:B------:R-:W-:Y:S01]  /*43f0*/  @!P4 R2UR UR9, R8 ;  /* 0x000000000809c2ca */ /* 0x000fe200000e0000 */
[----:B------:R-:W-:Y:S01]  /*4400*/  VOTEU.ALL UP1, P4 ;  /* 0x0000000000ff7886 */ /* 0x000fe20002020000 */
[----:B-1----:R-:W-:Y:S03]  /*4410*/  @!P4 IMAD.MOV.U32 R0, RZ, RZ, 0x2000 ;  /* 0x00002000ff00c424 */ /* 0x002fe600078e00ff */
[----:B------:R-:W1:Y:S01]  /*4420*/  @!P1 LDC R2, c[0x0][0xb0c] ;  /* 0x0002c300ff029b82 */ /* 0x000e620000000800 */
[----:B------:R-:W-:Y:S01]  /*4430*/  UMOV UR20, 0x0 ;  /* 0x0000000000147882 */ /* 0x000fe20000000000 */
[----:B------:R-:W-:Y:S01]  /*4440*/  UMOV UR21, 0x10000000 ;  /* 0x1000000000157882 */ /* 0x000fe20000000000 */
[----:B------:R-:W-:Y:S01]  /*4450*/  UMOV UR12, UR36 ;  /* 0x00000024000c7c82 */ /* 0x000fe20008000000 */
[----:B------:R-:W-:Y:S01]  /*4460*/  UIADD3 UR14, UPT, UPT, UR13, 0x1, URZ ;  /* 0x000000010d0e7890 */ /* 0x000fe2000fffe0ff */
[----:B------:R-:W-:Y:S01]  /*4470*/  @P3 SHF.R.U32.HI R26, RZ, 0x10, R21 ;  /* 0x00000010ff1a3819 */ /* 0x000fe20000011615 */
[----:B------:R-:W-:Y:S02]  /*4480*/  VIADD R28, R28, 0x1 ;  /* 0x000000011c1c7836 */ /* 0x000fe40000000000 */
[----:B------:R-:W-:Y:S01]  /*4490*/  IMAD.U32 R9, RZ, RZ, UR8 ;  /* 0x00000008ff097e24 */ /* 0x000fe2000f8e00ff */
[----:B------:R-:W-:Y:S01]  /*44a0*/  @!UP2 ULEA UR8, UR13, UR7, 0xd ;  /* 0x000000070d08a291 */ /* 0x000fe2000f8e68ff */
[----:B------:R-:W-:Y:S01]  /*44b0*/  IMAD.U32 R8, RZ, RZ, UR9 ;  /* 0x00000009ff087e24 */ /* 0x000fe2000f8e00ff */
[----:B------:R-:W-:Y:S02]  /*44c0*/  UIADD3 UR9, UPT, UPT, UR15, 0x30, URZ ;  /* 0x000000300f097890 */ /* 0x000fe4000fffe0ff */
[----:B------:R-:W-:Y:S01]  /*44d0*/  @!P4 R2UR UR19, R9 ;  /* 0x000000000913c2ca */ /* 0x000fe200000e0000 */
[----:B------:R-:W-:Y:S01]  /*44e0*/  @!UP2 UIADD3 UR8, UPT, UPT, UR8, 0x200, URZ ;  /* 0x000002000808a890 */ /* 0x000fe2000fffe0ff */
[----:B------:R-:W-:Y:S01]  /*44f0*/  @!P4 R2UR UR18, R8 ;  /* 0x000000000812c2ca */ /* 0x000fe200000e0000 */
[----:B------:R-:W-:Y:S01]  /*4500*/  UISETP.NE.AND UP5, UPT, UR14, 0x3, UPT ;  /* 0x000000030e00788c */ /* 0x000fe2000bfa5270 */
[----:B------:R-:W3:Y:S01]  /*4510*/  LDC.64 R8, c[0x0][0xb10] ;  /* 0x0002c400ff087b82 */ /* 0x000ee20000000a00 */
[----:B------:R-:W-:Y:S02]  /*4520*/  UPRMT UR16, UR37, 0x654, UR9 ;  /* 0x0000065425107896 */ /* 0x000fe40008000009 */
[----:B------:R-:W-:Y:S02]  /*4530*/  USEL UR17, URZ, 0x1, UP5 ;  /* 0x00000001ff117887 */ /* 0x000fe4000a800000 */
[----:B------:R-:W-:Y:S04]  /*4540*/  USEL UR14, UR14, URZ, UP5 ;  /* 0x000000ff0e0e7287 */ /* 0x000fe8000a800000 */
[----:B------:R-:W-:Y:S01]  /*4550*/  ULEA UR13, UR14, UR7, 0x3 ;  /* 0x000000070e0d7291 */ /* 0x000fe2000f8e18ff */
[----:B------:R-:W-:Y:S01]  /*4560*/  LOP3.LUT R29, R29, UR17, RZ, 0x3c, !PT ;  /* 0x000000111d1d7c12 */ /* 0x000fe2000f8e3cff */
[----:B------:R1:W-:Y:S01]  /*4570*/  @!UP1 UTMALDG.3D [UR8], [UR18], desc[UR20] ;  /* 0x00001408120095b4 */ /* 0x0003e20008011000 */
[----:B------:R5:W-:Y:S02]  /*4580*/  @!P4 SYNCS.ARRIVE.TRANS64.RED.A0TR RZ, [UR15+0x30], R0 ;  /* 0x00003000ffffc9a7 */ /* 0x000be4000830040f */
[----:B------:R-:W-:Y:S01]  /*4590*/  SHF.L.U32 R14, R29, 0x1f, RZ ;  /* 0x0000001f1d0e7819 */ /* 0x000fe200000006ff */
[C---:B---3--:R-:W-:Y:S01]  /*45a0*/  @!P1 IMAD.HI.U32 R8, R11.reuse, R8, RZ ;  /* 0x000000080b089227 */ /* 0x048fe200078e00ff */
[----:B--2---:R-:W-:Y:S02]  /*45b0*/  @!P1 ISETP.NE.AND P0, PT, R12, 0x1, PT ;  /* 0x000000010c00980c */ /* 0x004fe40003f05270 */
[----:B-1----:R-:W-:Y:S01]  /*45c0*/  @!P1 ISETP.NE.AND P2, PT, R2, 0x1, PT ;  /* 0x000000010200980c */ /* 0x002fe20003f45270 */
[----:B------:R-:W-:Y:S01]  /*45d0*/  SYNCS.ARRIVE.TRANS64.RED.A1T0 RZ, [UR16], RZ ;  /* 0x000000ffffff79a7 */ /* 0x000fe20008100410 */
[C---:B------:R-:W-:Y:S01]  /*45e0*/  @!P1 IMAD.HI.U32 R13, R10.reuse, R13, RZ ;  /* 0x0000000d0a0d9227 */ /* 0x040fe200078e00ff */
[----:B------:R-:W-:Y:S04]  /*45f0*/  @!P1 SHF.R.U32.HI R8, RZ, R9, R8 ;  /* 0x00000009ff089219 */ /* 0x000fe80000011608 */
[----:B------:R-:W-:Y:S01]  /*4600*/  @!P1 SEL R8, R11, R8, !P2 ;  /* 0x000000080b089207 */ /* 0x000fe20005000000 */
[----:B------:R-:W1:Y:S01]  /*4610*/  SYNCS.PHASECHK.TRANS64.TRYWAIT P5, [UR13+0x48], R14 ;  /* 0x0000480eff0075a7 */ /* 0x000e6200080a110d */
[----:B-----5:R-:W2:Y:S02]  /*4620*/  @!P1 LDC R0, c[0x0][0xb20] ;  /* 0x0002c800ff009b82 */ /* 0x020ea40000000800 */
[----:B--2---:R-:W-:Y:S04]  /*4630*/  @!P1 SHF.R.U32.HI R0, RZ, R0, R13 ;  /* 0x00000000ff009219 */ /* 0x004fe8000001160d */
[----:B------:R-:W-:Y:S05]  /*4640*/  @!P1 SEL R9, R10, R0, !P0 ;  /* 0x000000000a099207 */ /* 0x000fea0004000000 */
[----:B------:R-:W-:Y:S02]  /*4650*/  @!P1 IMAD.IADD R0, R9, 0x1, -R8 ;  /* 0x0000000109009824 */ /* 0x000fe400078e0a08 */
[----:B------:R-:W-:Y:S02]  /*4660*/  @!P1 IMAD.IADD R8, R8, 0x1, -R9 ;  /* 0x0000000108089824 */ /* 0x000fe400078e0a09 */
[----:B------:R-:W-:Y:S02]  /*4670*/  @!P1 IMAD R11, R0, R2, R11 ;  /* 0x00000002000b9224 */ /* 0x000fe400078e020b */
[----:B------:R-:W-:Y:S01]  /*4680*/  @!P1 IMAD R10, R8, R12, R10 ;  /* 0x0000000c080a9224 */ /* 0x000fe200078e020a */
[----:B-1----:R-:W-:Y:S06]  /*4690*/  @!P5 BRA `(.L_x_74) ;  /* 0x0000003400d8d947 */ /* 0x002fec0003800000 */
.L_x_144:
[----:B------:R-:W-:Y:S01]  /*46a0*/  @!P4 IADD3 R2, P0, PT, R30, 0x580, RZ ;  /* 0x000005801e02c810 */ /* 0x000fe20007f1e0ff */
[----:B------:R-:W-:Y:S01]  /*46b0*/  UMOV UR18, 0x0 ;  /* 0x0000000000127882 */ /* 0x000fe20000000000 */
[----:B------:R-:W-:Y:S01]  /*46c0*/  UMOV UR19, 0x10000000 ;  /* 0x1000000000137882 */ /* 0x000fe20000000000 */
[----:B------:R-:W-:Y:S01]  /*46d0*/  VOTEU.ALL UP1, P4 ;  /* 0x0000000000ff7886 */ /* 0x000fe20002020000 */
[----:B------:R-:W-:Y:S01]  /*46e0*/  @!P4 R2UR UR9, R2 ;  /* 0x000000000209c2ca */ /* 0x000fe200000e0000 */
[----:B-1----:R-:W-:Y:S01]  /*46f0*/  @!P4 IMAD.X R0, RZ, RZ, R31, P0 ;  /* 0x000000ffff00c224 */ /* 0x002fe200000e061f */
[----:B------:R-:W-:Y:S01]  /*4700*/  UMOV UR12, UR36 ;  /* 0x00000024000c7c82 */ /* 0x000fe20008000000 */
[----:B------:R-:W-:Y:S01]  /*4710*/  @P3 R2UR UR36, R26 ;  /* 0x000000001a2432ca */ /* 0x000fe200000e0000 */
[----:B------:R-:W-:Y:S01]  /*4720*/  @!UP1 ULEA UR15, UR14, UR7, 0xd ;  /* 0x000000070e0f9291 */ /* 0x000fe2000f8e68ff */
[----:B------:R-:W-:Y:S01]  /*4730*/  ISETP.NE.AND P0, PT, R28, 0x2, PT ;  /* 0x000000021c00780c */ /* 0x000fe20003f05270 */
[----:B------:R-:W-:Y:S01]  /*4740*/  @!UP1 UIADD3 UR10, UPT, UPT, UR10, 0x20, URZ ;  /* 0x000000200a0a9890 */ /* 0x000fe2000fffe0ff */
[----:B------:R-:W-:Y:S01]  /*4750*/  @!P4 R2UR UR8, R0 ;  /* 0x000000000008c2ca */ /* 0x000fe200000e0000 */
[----:B------:R-:W-:Y:S01]  /*4760*/  IMAD.IADD R14, R10, 0x1, R86 ;  /* 0x000000010a0e7824 */ /* 0x000fe200078e0256 */
[----:B------:R-:W-:Y:S01]  /*4770*/  SEL R0, RZ, 0x1, P0 ;  /* 0x00000001ff007807 */ /* 0x000fe20000000000 */
[----:B------:R-:W-:Y:S01]  /*4780*/  IMAD.IADD R15, R11, 0x1, R87 ;  /* 0x000000010b0f7824 */ /* 0x000fe200078e0257 */
[----:B------:R-:W-:Y:S02]  /*4790*/  SEL R28, R28, RZ, P0 ;  /* 0x000000ff1c1c7207 */ /* 0x000fe40000000000 */
[----:B------:R-:W-:Y:S01]  /*47a0*/  IMAD.U32 R8, RZ, RZ, UR9 ;  /* 0x00000009ff087e24 */ /* 0x000fe2000f8e00ff */
[----:B------:R-:W-:Y:S01]  /*47b0*/  UIADD3 UR9, UPT, UPT, UR13, 0x30, URZ ;  /* 0x000000300d097890 */ /* 0x000fe2000fffe0ff */
[----:B------:R-:W-:Y:S03]  /*47c0*/  LOP3.LUT R27, R27, R0, RZ, 0x3c, !PT ;  /* 0x000000001b1b7212 */ /* 0x000fe600078e3cff */
[----:B------:R-:W-:Y:S02]  /*47d0*/  @!P4 R2UR UR16, R8 ;  /* 0x000000000810c2ca */ /* 0x000fe400000e0000 */
[----:B------:R-:W-:Y:S01]  /*47e0*/  IMAD.U32 R9, RZ, RZ, UR8 ;  /* 0x00000008ff097e24 */ /* 0x000fe2000f8e00ff */
[----:B------:R-:W-:Y:S01]  /*47f0*/  @!UP1 UIADD3 UR8, UPT, UPT, UR15, 0x200, URZ ;  /* 0x000002000f089890 */ /* 0x000fe2000fffe0ff */
[----:B------:R-:W-:Y:S01]  /*4800*/  VOTEU.ALL UP1, P4 ;  /* 0x0000000000ff7886 */ /* 0x000fe20002020000 */
[----:B------:R-:W-:Y:S02]  /*4810*/  UPRMT UR15, UR37, 0x654, UR9 ;  /* 0x00000654250f7896 */ /* 0x000fe40008000009 */
[----:B------:R-:W-:Y:S11]  /*4820*/  @!P4 R2UR UR17, R9 ;  /* 0x000000000911c2ca */ /* 0x000ff600000e0000 */
[----:B------:R-:W-:Y:S02]  /*4830*/  @!UPT UIADD3 URZ, UPT, UPT, URZ, URZ, URZ ;  /* 0x000000fffffff290 */ /* 0x000fe4000fffe0ff */
[----:B------:R2:W-:Y:S01]  /*4840*/  @!UP1 UTMALDG.3D [UR8], [UR16], desc[UR18] ;  /* 0x00001208100095b4 */ /* 0x0005e20008011000 */
[----:B------:R2:W-:Y:S01]  /*4850*/  @!P4 SYNCS.ARRIVE.TRANS64.RED.A0TR RZ, [UR13+0x30], R25 ;  /* 0x00003019ffffc9a7 */ /* 0x0005e2000830040d */
[----:B------:R-:W-:Y:S04]  /*4860*/  UIADD3 UR13, UPT, UPT, UR14, 0x1, URZ ;  /* 0x000000010e0d7890 */ /* 0x000fe8000fffe0ff */
[----:B------:R-:W-:Y:S04]  /*4870*/  UISETP.NE.AND UP1, UPT, UR13, 0x3, UPT ;  /* 0x000000030d00788c */ /* 0x000fe8000bf25270 */
[----:B------:R-:W-:Y:S02]  /*4880*/  USEL UR14, URZ, 0x1, UP1 ;  /* 0x00000001ff0e7887 */ /* 0x000fe40008800000 */
[----:B------:R-:W-:Y:S02]  /*4890*/  USEL UR13, UR13, URZ, UP1 ;  /* 0x000000ff0d0d7287 */ /* 0x000fe40008800000 */
[----:B------:R-:W-:Y:S02]  /*48a0*/  UPLOP3.LUT UP1, UPT, UPT, UPT, UPT, 0x80, 0x8 ;  /* 0x000000000008789c */ /* 0x000fe40003f2f070 */
[----:B------:R-:W-:Y:S01]  /*48b0*/  LOP3.LUT R29, R29, UR14, RZ, 0x3c, !PT ;  /* 0x0000000e1d1d7c12 */ /* 0x000fe2000f8e3cff */
[----:B------:R-:W-:Y:S01]  /*48c0*/  SYNCS.ARRIVE.TRANS64.RED.A1T0 RZ, [UR15], RZ ;  /* 0x000000ffffff79a7 */ /* 0x000fe2000810040f */
[----:B------:R-:W-:Y:S07]  /*48d0*/  @P3 BRA `(.L_x_75) ;  /* 0xfffffff4001c3947 */ /* 0x000fee000383ffff */
[----:B------:R-:W-:Y:S01]  /*48e0*/  UIADD3 UR7, UPT, UPT, UR7, 0x48, URZ ;  /* 0x0000004807077890 */ /* 0x000fe2000fffe0ff */
[----:B------:R-:W-:-:S03]  /*48f0*/  SHF.L.U32 R2, R29, 0x1f, RZ ;  /* 0x0000001f1d027819 */ /* 0x000fc600000006ff */
[----:B------:R-:W-:-:S09]  /*4900*/  ULEA UR4, UR13, UR7, 0x3 ;  /* 0x000000070d047291 */ /* 0x000fd2000f8e18ff */
[----:B------:R-:W1:Y:S02]  /*4910*/  SYNCS.PHASECHK.TRANS64.TRYWAIT P0, [UR4], R2 ;  /* 0x00000002ff0075a7 */ /* 0x000e640008001104 */
[----:B-1----:R-:W-:Y:S05]  /*4920*/  @!P0 BRA `(.L_x_76) ;  /* 0x00000034004c8947 */ /* 0x002fea0003800000 */
.L_x_146:
        /* <DEDUP_REMOVED lines=9> */
.L_x_148:
[----:B------:R-:W-:-:S04]  /*49c0*/  UIADD3 UR5, UPT, UPT, UR5, 0x1, URZ ;  /* 0x0000000105057890 */ /* 0x000fc8000fffe0ff */
[----:B------:R-:W-:-:S04]  /*49d0*/  UISETP.NE.AND UP0, UPT, UR5, 0x3, UPT ;  /* 0x000000030500788c */ /* 0x000fc8000bf05270 */
[----:B------:R-:W-:Y:S02]  /*49e0*/  USEL UR4, URZ, 0x1, UP0 ;  /* 0x00000001ff047887 */ /* 0x000fe40008000000 */
[----:B------:R-:W-:-:S04]  /*49f0*/  USEL UR5, UR5, URZ, UP0 ;  /* 0x000000ff05057287 */ /* 0x000fc80008000000 */
[----:B------:R-:W-:Y:S01]  /*4a00*/  ULEA UR5, UR5, UR7, 0x3 ;  /* 0x0000000705057291 */ /* 0x000fe2000f8e18ff */
[----:B-1----:R-:W-:-:S04]  /*4a10*/  LOP3.LUT R2, R29, UR4, RZ, 0x3c, !PT ;  /* 0x000000041d027c12 */ /* 0x002fc8000f8e3cff */
[----:B------:R-:W-:Y:S01]  /*4a20*/  SHF.L.U32 R2, R2, 0x1f, RZ ;  /* 0x0000001f02027819 */ /* 0x000fe200000006ff */
[----:B------:R-:W-:-:S07]  /*4a30*/  IMAD.U32 R0, RZ, RZ, UR5 ;  /* 0x00000005ff007e24 */ /* 0x000fce000f8e00ff */
.L_x_78:
[----:B-1----:R1:W3:Y:S02]  /*4a40*/  SYNCS.PHASECHK.TRANS64.TRYWAIT P0, [R0+URZ], R2 ;  /* 0x00000002000075a7 */ /* 0x0022e400080011ff */
[----:B---3--:R-:W-:Y:S05]  /*4a50*/  @!P0 NANOSLEEP.SYNCS 0x989680 ;  /* 0x009896800000895d */ /* 0x008fea0003900000 */
[----:B------:R-:W3:Y:S02]  /*4a60*/  @!P0 SYNCS.PHASECHK.TRANS64 P0, [R0+URZ], R2 ;  /* 0x00000002000085a7 */ /* 0x000ee400080010ff */
[----:B--23--:R-:W-:Y:S05]  /*4a70*/  @P0 EXIT ;  /* 0x000000000000094d */ /* 0x00cfea0003800000 */
[----:B------:R-:W-:Y:S05]  /*4a80*/  BRA `(.L_x_78) ;  /* 0xfffffffc00ec7947 */ /* 0x000fea000383ffff */
.L_x_66:
[----:B------:R-:W-:-:S06]  /*4a90*/  UISETP.GE.AND UP1, UPT, UR8, 0x4, UPT ;  /* 0x000000040800788c */ /* 0x000fcc000bf26270 */
[----:B------:R-:W-:-:S13]  /*4aa0*/  PLOP3.LUT P0, PT, PT, PT, UP1, 0x80, 0x8 ;  /* 0x000000000008781c */ /* 0x000fda0003f0f018 */
[----:B------:R-:W-:Y:S05]  /*4ab0*/  @!P0 EXIT ;  /* 0x000000000000894d */ /* 0x000fea0003800000 */
[----:B------:R-:W-:Y:S01]  /*4ac0*/  BAR.SYNC.DEFER_BLOCKING 0x6, 0xa0 ;  /* 0x0182800000007b1d */ /* 0x000fe20000010000 */
[C---:B------:R-:W-:Y:S01]  /*4ad0*/  IMAD.SHL.U32 R2, R93.reuse, 0x20, RZ ;  /* 0x000000205d027824 */ /* 0x040fe200078e00ff */
[C---:B------:R-:W-:Y:S01]  /*4ae0*/  LOP3.LUT R94, R93.reuse, 0x2, RZ, 0xc0, !PT ;  /* 0x000000025d5e7812 */ /* 0x040fe200078ec0ff */
[C---:B------:R-:W-:Y:S01]  /*4af0*/  IMAD.SHL.U32 R99, R93.reuse, 0x4, RZ ;  /* 0x000000045d637824 */ /* 0x040fe200078e00ff */
[C---:B------:R-:W-:Y:S01]  /*4b00*/  LOP3.LUT R100, R93.reuse, 0x60, RZ, 0xc0, !PT ;  /* 0x000000605d647812 */ /* 0x040fe200078ec0ff */
[C---:B------:R-:W-:Y:S01]  /*4b10*/  IMAD.U32 R46, R93.reuse, 0x10000, RZ ;  /* 0x000100005d2e7824 */ /* 0x040fe200078e00ff */
[----:B------:R-:W-:Y:S02]  /*4b20*/  UMOV UR48, 0x400 ;  /* 0x0000040000307882 */ /* 0x000fe40000000000 */
[----:B------:R-:W1:Y:S01]  /*4b30*/  LDC R91, c[0x0][0x370] ;  /* 0x0000dc00ff5b7b82 */ /* 0x000e620000000800 */
[----:B------:R-:W-:Y:S01]  /*4b40*/  ULEA UR48, UR37, UR48, 0x18 ;  /* 0x0000003025307291 */ /* 0x000fe2000f8ec0ff */
[----:B------:R-:W-:Y:S01]  /*4b50*/  LOP3.LUT R3, R2, 0xc0, RZ, 0xc0, !PT ;  /* 0x000000c002037812 */ /* 0x000fe200078ec0ff */
[----:B------:R-:W-:Y:S01]  /*4b60*/  IMAD.MOV.U32 R45, RZ, RZ, RZ ;  /* 0x000000ffff2d7224 */ /* 0x000fe200078e00ff */
[----:B------:R-:W-:Y:S01]  /*4b70*/  LOP3.LUT R93, R93, 0x4, RZ, 0xc0, !PT ;  /* 0x000000045d5d7812 */ /* 0x000fe200078ec0ff */
[----:B------:R-:W-:Y:S01]  /*4b80*/  UIADD3 UR52, UPT, UPT, UR48, 0x200, URZ ;  /* 0x0000020030347890 */ /* 0x000fe2000fffe0ff */
[----:B------:R-:W-:-:S02]  /*4b90*/  LOP3.LUT R99, R3, 0x18, R99, 0xf8, !PT ;  /* 0x0000001803637812 */ /* 0x000fc400078ef863 */
[----:B------:R-:W-:Y:S01]  /*4ba0*/  CS2R R96, SRZ ;  /* 0x0000000000607805 */ /* 0x000fe2000001ff00 */
[----:B------:R-:W2:Y:S01]  /*4bb0*/  LDC R42, c[0x0][0xb0c] ;  /* 0x0002c300ff2a7b82 */ /* 0x000ea20000000800 */
[----:B------:R-:W-:Y:S01]  /*4bc0*/  LOP3.LUT R46, R46, 0x600000, RZ, 0xc0, !PT ;  /* 0x006000002e2e7812 */ /* 0x000fe200078ec0ff */
[----:B------:R-:W-:Y:S01]  /*4bd0*/  IMAD.MOV.U32 R103, RZ, RZ, RZ ;  /* 0x000000ffff677224 */ /* 0x000fe200078e00ff */
[----:B------:R-:W-:Y:S01]  /*4be0*/  IADD3 R98, PT, PT, -R93, 0x2, RZ ;  /* 0x000000025d627810 */ /* 0x000fe20007ffe1ff */
[----:B------:R-:W-:Y:S01]  /*4bf0*/  IMAD.MOV R94, RZ, RZ, -R94 ;  /* 0x000000ffff5e7224 */ /* 0x000fe200078e0a5e */
[----:B------:R-:W-:Y:S01]  /*4c00*/  LOP3.LUT R99, R99, 0xf20, R2, 0xf8, !PT ;  /* 0x00000f2063637812 */ /* 0x000fe200078ef802 */
[----:B------:R-:W-:Y:S01]  /*4c10*/  IMAD.MOV R93, RZ, RZ, -R93 ;  /* 0x000000ffff5d7224 */ /* 0x000fe200078e0a5d */
[----:B------:R-:W4:Y:S01]  /*4c20*/  LDCU.64 UR54, c[0x0][0x348] ;  /* 0x00006900ff3677ac */ /* 0x000f220008000a00 */
[----:B------:R-:W1:Y:S01]  /*4c30*/  LDC R89, c[0x0][0xb20] ;  /* 0x0002c800ff597b82 */ /* 0x000e620000000800 */
[----:B------:R-:W3:Y:S01]  /*4c40*/  LDS R0, [UR48+0x120] ;  /* 0x00012030ff007984 */ /* 0x000ee20008000800 */
[----:B------:R-:W-:Y:S01]  /*4c50*/  IMAD.SHL.U32 R98, R98, 0x10, RZ ;  /* 0x0000001062627824 */ /* 0x000fe200078e00ff */
[----:B------:R-:W-:Y:S01]  /*4c60*/  LEA R99, R99, UR52, 0x1 ;  /* 0x0000003463637c11 */ /* 0x000fe2000f8e08ff */
[----:B------:R-:W-:Y:S01]  /*4c70*/  UMOV UR51, 0x1 ;  /* 0x0000000100337882 */ /* 0x000fe20000000000 */
[----:B------:R-:W-:Y:S01]  /*4c80*/  UMOV UR56, URZ ;  /* 0x000000ff00387c82 */ /* 0x000fe20008000000 */
[----:B------:R-:W1:Y:S02]  /*4c90*/  LDCU.64 UR38, c[0x0][0x888] ;  /* 0x00011100ff2677ac */ /* 0x000e640008000a00 */
[----:B------:R-:W1:Y:S01]  /*4ca0*/  LDC R41, c[0x0][0xb30] ;  /* 0x0002cc00ff297b82 */ /* 0x000e620000000800 */
[----:B------:R-:W1:Y:S01]  /*4cb0*/  LDCU.64 UR44, c[0x0][0x890] ;  /* 0x00011200ff2c77ac */ /* 0x000e620008000a00 */
[----:B------:R-:W-:Y:S01]  /*4cc0*/  UMOV UR50, URZ ;  /* 0x000000ff00327c82 */ /* 0x000fe20008000000 */
[----:B------:R-:W-:-:S05]  /*4cd0*/  UMOV UR49, URZ ;  /* 0x000000ff00317c82 */ /* 0x000fca0008000000 */
[----:B------:R-:W1:Y:S08]  /*4ce0*/  LDC.64 R84, c[0x0][0xb10] ;  /* 0x0002c400ff547b82 */ /* 0x000e700000000a00 */
[----:B------:R-:W1:Y:S08]  /*4cf0*/  LDC.64 R38, c[0x0][0xb18] ;  /* 0x0002c600ff267b82 */ /* 0x000e700000000a00 */
[----:B------:R-:W1:Y:S08]  /*4d00*/  LDC.64 R36, c[0x0][0xb28] ;  /* 0x0002ca00ff247b82 */ /* 0x000e700000000a00 */
[----:B------:R-:W1:Y:S01]  /*4d10*/  LDC.64 R82, c[0x0][0x8b0] ;  /* 0x00022c00ff527b82 */ /* 0x000e620000000a00 */
[----:B---3--:R-:W-:-:S07]  /*4d20*/  IMAD.IADD R46, R0, 0x1, R46 ;  /* 0x00000001002e7824 */ /* 0x008fce00078e022e */
[----:B------:R-:W3:Y:S08]  /*4d30*/  LDC.64 R80, c[0x0][0x8a8] ;  /* 0x00022a00ff507b82 */ /* 0x000ef00000000a00 */
[----:B--2-4-:R-:W1:Y:S02]  /*4d40*/  LDC R90, c[0x0][0x374] ;  /* 0x0000dd00ff5a7b82 */ /* 0x014e640000000800 */
.L_x_109:
[C---:B------:R-:W-:Y:S02]  /*4d50*/  LEA R0, R103.reuse, UR48, 0x3 ;  /* 0x0000003067007c11 */ /* 0x040fe4000f8e18ff */
[----:B------:R-:W-:Y:S02]  /*4d60*/  SHF.L.U32 R2, R96, 0x1f, RZ ;  /* 0x0000001f60027819 */ /* 0x000fe400000006ff */
[----:B------:R-:W-:Y:S02]  /*4d70*/  LEA R16, R103, UR48, 0x4 ;  /* 0x0000003067107c11 */ /* 0x000fe4000f8e20ff */
[----:B------:R-:W2:Y:S02]  /*4d80*/  SYNCS.PHASECHK.TRANS64.TRYWAIT P0, [R0+URZ+0x70], R2 ;  /* 0x00007002000075a7 */ /* 0x000ea400080011ff */
[----:B--2---:R-:W-:Y:S05]  /*4d90*/  @!P0 BRA `(.L_x_79) ;  /* 0x0000003000608947 */ /* 0x004fea0003800000 */
.L_x_149:
[----:B------:R-:W4:Y:S01]  /*4da0*/  LDC.64 R10, c[0x0][0xb10] ;  /* 0x0002c400ff0a7b82 */ /* 0x000f220000000a00 */
[----:B------:R-:W3:Y:S01]  /*4db0*/  LDS.128 R16, [R16+0x100] ;  /* 0x0001000010107984 */ /* 0x000ee20000000c00 */
[----:B-1----:R-:W-:Y:S01]  /*4dc0*/  ISETP.NE.AND P1, PT, R41, 0x1, PT ;  /* 0x000000012900780c */ /* 0x002fe20003f25270 */
[----:B--2---:R-:W-:Y:S01]  /*4dd0*/  VIADD R0, R0, 0x80 ;  /* 0x0000008000007836 */ /* 0x004fe20000000000 */
[----:B------:R-:W-:Y:S04]  /*4de0*/  ISETP.GE.AND P0, PT, R40, 0x1, PT ;  /* 0x000000012800780c */ /* 0x000fe80003f06270 */
[----:B------:R-:W1:Y:S01]  /*4df0*/  LDC.64 R8, c[0x0][0xb18] ;  /* 0x0002c600ff087b82 */ /* 0x000e620000000a00 */
[----:B------:R-:W-:Y:S01]  /*4e00*/  PRMT R0, RZ, 0x654, R0 ;  /* 0x00000654ff007816 */ /* 0x000fe20000000000 */
[----:B------:R-:W-:Y:S01]  /*4e10*/  @!PT LDS RZ, [RZ] ;  /* 0x00000000fffff984 */ /* 0x000fe20000000800 */
[----:B------:R-:W-:Y:S01]  /*4e20*/  @!PT LDS RZ, [RZ] ;  /* 0x00000000fffff984 */ /* 0x000fe20000000800 */
[----:B------:R-:W-:Y:S01]  /*4e30*/  @!PT LDS RZ, [RZ] ;  /* 0x00000000fffff984 */ /* 0x000fe20000000800 */
[----:B------:R-:W-:Y:S01]  /*4e40*/  @!PT LDS RZ, [RZ] ;  /* 0x00000000fffff984 */ /* 0x000fe20000000800 */
[----:B------:R2:W-:Y:S06]  /*4e50*/  MEMBAR.ALL.CTA ;  /* 0x0000000000007992 */ /* 0x0005ec0000008000 */
[----:B--2---:R-:W2:Y:S01]  /*4e60*/  FENCE.VIEW.ASYNC.S ;  /* 0x00000000000073c6 */ /* 0x004ea20000000000 */
[----:B------:R-:W1:Y:S08]  /*4e70*/  @!P1 LDC R12, c[0x0][0xb20] ;  /* 0x0002c800ff0c9b82 */ /* 0x000e700000000800 */
[----:B------:R-:W1:Y:S01]  /*4e80*/  @!P1 LDC R7, c[0x0][0xb0c] ;  /* 0x0002c300ff079b82 */ /* 0x000e620000000800 */
[----:B--2---:R2:W-:Y:S01]  /*4e90*/  SYNCS.ARRIVE.TRANS64.RED.A1T0 RZ, [R0+URZ], RZ ;  /* 0x000000ff00ff79a7 */ /* 0x0045e200081004ff */
[----:B---3--:R-:W-:Y:S04]  /*4ea0*/  LOP3.LUT P4, RZ, R18, 0x1, RZ, 0xc0, !PT ;  /* 0x0000000112ff7812 */ /* 0x008fe8000788c0ff */
[----:B------:R-:W-:Y:S09]  /*4eb0*/  P2R R101, PR, RZ, 0x10 ;  /* 0x00000010ff657803 */ /* 0x000ff20000000000 */
[----:B------:R-:W-:Y:S02]  /*4ec0*/  @P4 MOV R44, R16 ;  /* 0x00000010002c4202 */ /* 0x000fe40000000f00 */
[----:B------:R-:W-:Y:S01]  /*4ed0*/  @P4 LOP3.LUT R43, R17, 0xffff, RZ, 0xc0, !PT ;  /* 0x0000ffff112b4812 */ /* 0x000fe200078ec0ff */
[----:B--2-4-:R-:W-:Y:S06]  /*4ee0*/  @!P0 BRA `(.L_x_80) ;  /* 0x0000000000a48947 */ /* 0x014fec0003800000 */
[----:B------:R-:W-:Y:S01]  /*4ef0*/  IMAD.HI.U32 R0, R90, R39, RZ ;  /* 0x000000275a007227 */ /* 0x000fe200078e00ff */
[----:B------:R-:W-:Y:S02]  /*4f00*/  ISETP.NE.AND P0, PT, R38, 0x1, PT ;  /* 0x000000012600780c */ /* 0x000fe40003f05270 */
[----:B------:R-:W-:Y:S01]  /*4f10*/  ISETP.NE.AND P2, PT, R40, 0x1, PT ;  /* 0x000000012800780c */ /* 0x000fe20003f45270 */
[----:B------:R-:W-:Y:S01]  /*4f20*/  IMAD.HI.U32 R4, R91, R84, RZ ;  /* 0x000000545b047227 */ /* 0x000fe200078e00ff */
[----:B------:R-:W-:Y:S02]  /*4f30*/  SHF.R.U32.HI R0, RZ, R89, R0 ;  /* 0x00000059ff007219 */ /* 0x000fe40000011600 */
[----:B------:R-:W-:Y:S01]  /*4f40*/  ISETP.NE.AND P3, PT, R42, 0x1, PT ;  /* 0x000000012a00780c */ /* 0x000fe20003f65270 */
[----:B------:R-:W-:Y:S01]  /*4f50*/  IMAD.HI.U32 R6, R43, R39, RZ ;  /* 0x000000272b067227 */ /* 0x000fe200078e00ff */
[-C--:B------:R-:W-:Y:S02]  /*4f60*/  SHF.R.U32.HI R4, RZ, R85.reuse, R4 ;  /* 0x00000055ff047219 */ /* 0x080fe40000011604 */
[----:B------:R-:W-:Y:S01]  /*4f70*/  SEL R0, R90, R0, !P0 ;  /* 0x000000005a007207 */ /* 0x000fe20004000000 */
[----:B------:R-:W-:Y:S01]  /*4f80*/  IMAD.HI.U32 R5, R44, R84, RZ ;  /* 0x000000542c057227 */ /* 0x000fe200078e00ff */
[----:B------:R-:W-:Y:S03]  /*4f90*/  SEL R4, R91, R4, !P3 ;  /* 0x000000045b047207 */ /* 0x000fe60005800000 */
[-C--:B------:R-:W-:Y:S01]  /*4fa0*/  IMAD.HI.U32 R3, R0, R36.reuse, RZ ;  /* 0x0000002400037227 */ /* 0x080fe200078e00ff */
[----:B------:R-:W-:Y:S03]  /*4fb0*/  SHF.R.U32.HI R5, RZ, R85, R5 ;  /* 0x00000055ff057219 */ /* 0x000fe60000011605 */
[----:B------:R-:W-:Y:S01]  /*4fc0*/  IMAD.HI.U32 R2, R4, R36, RZ ;  /* 0x0000002404027227 */ /* 0x000fe200078e00ff */
[----:B------:R-:W-:Y:S02]  /*4fd0*/  @P2 SHF.R.U32.HI R0, RZ, R37, R3 ;  /* 0x00000025ff002219 */ /* 0x000fe40000011603 */
[----:B------:R-:W-:Y:S02]  /*4fe0*/  SHF.R.U32.HI R3, RZ, R89, R6 ;  /* 0x00000059ff037219 */ /* 0x000fe40000011606 */
[----:B------:R-:W-:Y:S01]  /*4ff0*/  @P2 SHF.R.U32.HI R4, RZ, R37, R2 ;  /* 0x00000025ff042219 */ /* 0x000fe20000011602 */
[----:B------:R-:W-:Y:S01]  /*5000*/  IMAD R0, R40, R0, RZ ;  /* 0x0000000028007224 */ /* 0x000fe200078e02ff */
[----:B------:R-:W-:Y:S02]  /*5010*/  SEL R3, R43, R3, !P0 ;  /* 0x000000032b037207 */ /* 0x000fe40004000000 */
[----:B------:R-:W-:Y:S01]  /*5020*/  SEL R2, R44, R5, !P3 ;  /* 0x000000052c027207 */ /* 0x000fe20005800000 */
[----:B------:R-:W-:Y:S01]  /*5030*/  IMAD R5, R40, R4, RZ ;  /* 0x0000000428057224 */ /* 0x000fe200078e02ff */
[C---:B------:R-:W-:Y:S01]  /*5040*/  ISETP.GE.AND P0, PT, R3.reuse, R0, PT ;  /* 0x000000000300720c */ /* 0x040fe20003f06270 */
[C---:B------:R-:W-:Y:S03]  /*5050*/  IMAD.HI.U32 R0, R3.reuse, R36, RZ ;  /* 0x0000002403007227 */ /* 0x040fe600078e00ff */
[C---:B------:R-:W-:Y:S02]  /*5060*/  ISETP.GE.OR P0, PT, R2.reuse, R5, P0 ;  /* 0x000000050200720c */ /* 0x040fe40000706670 */
[----:B------:R-:W-:Y:S04]  /*5070*/  SHF.R.U32.HI R0, RZ, R37, R0 ;  /* 0x00000025ff007219 */ /* 0x000fe80000011600 */
[C---:B------:R-:W-:Y:S05]  /*5080*/  SEL R6, R3.reuse, R0, !P2 ;  /* 0x0000000003067207 */ /* 0x040fea0005000000 */
        /* <DEDUP_REMOVED lines=14> */
[----:B------:R-:W-:Y:S07]  /*5170*/  IMAD R43, R3, R38, R43 ;  /* 0x00000026032b7224 */ /* 0x000fee00078e022b */
.L_x_80:
[----:B-1----:R-:W-:Y:S01]  /*5180*/  @!P1 ISETP.NE.AND P0, PT, R8, 0x1, PT ;  /* 0x000000010800980c */ /* 0x002fe20003f05270 */
[----:B------:R-:W-:Y:S01]  /*5190*/  @!P1 IMAD.HI.U32 R0, R44, R10, RZ ;  /* 0x0000000a2c009227 */ /* 0x000fe200078e00ff */
[----:B------:R-:W-:Y:S01]  /*51a0*/  @!P1 ISETP.NE.AND P2, PT, R7, 0x1, PT ;  /* 0x000000010700980c */ /* 0x000fe20003f45270 */
[----:B------:R-:W-:Y:S01]  /*51b0*/  ULOP3.LUT UP0, URZ, UR52, 0x1b0, URZ, 0xc0, !UPT ;  /* 0x000001b034ff7892 */ /* 0x000fe2000f80c0ff */
[----:B------:R-:W-:Y:S01]  /*51c0*/  R2UR UR42, R15 ;  /* 0x000000000f2a72ca */ /* 0x000fe200000e0000 */
[----:B------:R-:W-:Y:S01]  /*51d0*/  @!P1 IMAD.HI.U32 R2, R43, R9, RZ ;  /* 0x000000092b029227 */ /* 0x000fe200078e00ff */
[----:B------:R-:W-:Y:S02]  /*51e0*/  @!P1 SHF.R.U32.HI R0, RZ, R11, R0 ;  /* 0x0000000bff009219 */ /* 0x000fe40000011600 */
[----:B------:R-:W-:Y:S01]  /*51f0*/  R2UR UR41, R14 ;  /* 0x000000000e2972ca */ /* 0x000fe200000e0000 */
[----:B------:R-:W-:Y:S01]  /*5200*/  VIADD R103, R103, 0x1 ;  /* 0x0000000167677836 */ /* 0x000fe20000000000 */
[----:B------:R-:W-:Y:S02]  /*5210*/  @!P1 SHF.R.U32.HI R2, RZ, R12, R2 ;  /* 0x0000000cff029219 */ /* 0x000fe40000011602 */
[----:B------:R-:W-:Y:S02]  /*5220*/  @!P1 SEL R3, R44, R0, !P2 ;  /* 0x000000002c039207 */ /* 0x000fe40005000000 */
[----:B------:R-:W-:Y:S02]  /*5230*/  @!P1 SEL R2, R43, R2, !P0 ;  /* 0x000000022b029207 */ /* 0x000fe40004000000 */
[----:B------:R-:W-:Y:S01]  /*5240*/  @P4 SHF.R.U32.HI R95, RZ, 0x10, R17 ;  /* 0x00000010ff5f4819 */ /* 0x000fe20000011611 */
[----:B------:R-:W-:Y:S02]  /*5250*/  USHF.L.U32 UR42, UR42, 0x7, URZ ;  /* 0x000000072a2a7899 */ /* 0x000fe400080006ff */
[----:B------:R-:W-:Y:S02]  /*5260*/  @!P1 IMAD.IADD R0, R2, 0x1, -R3 ;  /* 0x0000000102009824 */ /* 0x000fe400078e0a03 */
[----:B------:R-:W-:Y:S01]  /*5270*/  @!P1 IMAD.IADD R2, R3, 0x1, -R2 ;  /* 0x0000000103029824 */ /* 0x000fe200078e0a02 */
[----:B------:R-:W-:Y:S01]  /*5280*/  USHF.L.U32 UR41, UR41, 0x6, URZ ;  /* 0x0000000629297899 */ /* 0x000fe200080006ff */
[----:B------:R-:W-:Y:S02]  /*5290*/  @!P1 IMAD R44, R0, R7, R44 ;  /* 0x00000007002c9224 */ /* 0x000fe400078e022c */
[----:B------:R-:W-:Y:S01]  /*52a0*/  @!P1 IMAD R43, R2, R8, R43 ;  /* 0x00000008022b9224 */ /* 0x000fe200078e022b */
[----:B------:R-:W-:Y:S08]  /*52b0*/  BRA.U !UP0, `(.L_x_81) ;  /* 0x00000001087c7547 */ /* 0x000ff0000b800000 */
[----:B------:R-:W1:Y:S01]  /*52c0*/  LDCU.64 UR8, c[0x4][0x80] ;  /* 0x01001000ff0877ac */ /* 0x000e620008000a00 */
[----:B------:R-:W-:Y:S01]  /*52d0*/  MOV R2, 0x0 ;  /* 0x0000000000027802 */ /* 0x000fe20000000f00 */
[----:B------:R-:W-:Y:S02]  /*52e0*/  HFMA2 R12, -RZ, RZ, 0, 5.9604644775390625e-08 ;  /* 0x00000001ff0c7431 */ /* 0x000fe400000001ff */
[----:B------:R-:W-:Y:S01]  /*52f0*/  IMAD.MOV.U32 R8, RZ, RZ, 0x70 ;  /* 0x00000070ff087424 */ /* 0x000fe200078e00ff */
[----:B------:R2:W3:Y:S01]  /*5300*/  LDC.64 R14, c[0x4][R2] ;  /* 0x01000000020e7b82 */ /* 0x0004e20000000a00 */
[----:B------:R-:W4:Y:S01]  /*5310*/  LDCU.64 UR6, c[0x4][0x88] ;  /* 0x01001100ff0677ac */ /* 0x000f220008000a00 */
[----:B------:R-:W-:Y:S01]  /*5320*/  IMAD.MOV.U32 R13, RZ, RZ, RZ ;  /* 0x000000ffff0d7224 */ /* 0x000fe200078e00ff */
[----:B------:R-:W2:Y:S01]  /*5330*/  LDCU.64 UR4, c[0x4][0x8] ;  /* 0x01000100ff0477ac */ /* 0x000ea20008000a00 */
[----:B-1----:R-:W-:Y:S01]  /*5340*/  MOV R5, UR9 ;  /* 0x0000000900057c02 */ /* 0x002fe20008000f00 */
[----:B------:R-:W-:Y:S01]  /*5350*/  IMAD.U32 R4, RZ, RZ, UR8 ;  /* 0x00000008ff047e24 */ /* 0x000fe2000f8e00ff */
[----:B----4-:R-:W-:Y:S01]  /*5360*/  MOV R7, UR7 ;  /* 0x0000000700077c02 */ /* 0x010fe20008000f00 */
[----:B------:R-:W-:Y:S01]  /*5370*/  IMAD.U32 R6, RZ, RZ, UR6 ;  /* 0x00000006ff067e24 */ /* 0x000fe2000f8e00ff */
[----:B--2---:R-:W-:Y:S01]  /*5380*/  MOV R11, UR5 ;  /* 0x00000005000b7c02 */ /* 0x004fe20008000f00 */
[----:B------:R-:W-:Y:S02]  /*5390*/  IMAD.U32 R10, RZ, RZ, UR4 ;  /* 0x00000004ff0a7e24 */ /* 0x000fe4000f8e00ff */
[----:B------:R-:W-:Y:S07]  /*53a0*/  LEPC R20, `(.L_x_82) ;  /* 0x000000001014794e */ /* 0x000fee0000000000 */
[----:B---3-5:R-:W-:Y:S05]  /*53b0*/  CALL.ABS.NOINC R14 ;  /* 0x000000000e007343 */ /* 0x028fea0003c00000 */
.L_x_82:
[----:B------:R-:W1:Y:S01]  /*53c0*/  LDCU.64 UR8, c[0x4][0x80] ;  /* 0x01001000ff0877ac */ /* 0x000e620008000a00 */
[----:B------:R-:W2:Y:S01]  /*53d0*/  LDC.64 R2, c[0x4][R2] ;  /* 0x0100000002027b82 */ /* 0x000ea20000000a00 */
[----:B------:R-:W-:Y:S02]  /*53e0*/  HFMA2 R12, -RZ, RZ, 0, 5.9604644775390625e-08 ;  /* 0x00000001ff0c7431 */ /* 0x000fe400000001ff */
[----:B------:R-:W-:Y:S02]  /*53f0*/  IMAD.MOV.U32 R8, RZ, RZ, 0x70 ;  /* 0x00000070ff087424 */ /* 0x000fe400078e00ff */
[----:B------:R-:W-:Y:S01]  /*5400*/  IMAD.MOV.U32 R13, RZ, RZ, RZ ;  /* 0x000000ffff0d7224 */ /* 0x000fe200078e00ff */
[----:B------:R-:W3:Y:S01]  /*5410*/  LDCU.64 UR6, c[0x4][0x88] ;  /* 0x01001100ff0677ac */ /* 0x000ee20008000a00 */
[----:B------:R-:W4:Y:S01]  /*5420*/  LDCU.64 UR4, c[0x4][0x8] ;  /* 0x01000100ff0477ac */ /* 0x000f220008000a00 */
[----:B-1----:R-:W-:Y:S02]  /*5430*/  MOV R4, UR8 ;  /* 0x0000000800047c02 */ /* 0x002fe40008000f00 */
[----:B------:R-:W-:Y:S02]  /*5440*/  MOV R5, UR9 ;  /* 0x0000000900057c02 */ /* 0x000fe40008000f00 */
[----:B---3--:R-:W-:Y:S01]  /*5450*/  MOV R7, UR7 ;  /* 0x0000000700077c02 */ /* 0x008fe20008000f00 */
[----:B------:R-:W-:Y:S01]  /*5460*/  IMAD.U32 R6, RZ, RZ, UR6 ;  /* 0x00000006ff067e24 */ /* 0x000fe2000f8e00ff */
[----:B----4-:R-:W-:Y:S01]  /*5470*/  MOV R11, UR5 ;  /* 0x00000005000b7c02 */ /* 0x010fe20008000f00 */
[----:B------:R-:W-:Y:S02]  /*5480*/  IMAD.U32 R10, RZ, RZ, UR4 ;  /* 0x00000004ff0a7e24 */ /* 0x000fe4000f8e00ff */
[----:B------:R-:W-:Y:S07]  /*5490*/  LEPC R20, `(.L_x_81) ;  /* 0x000000001014794e */ /* 0x000fee0000000000 */
[----:B--2---:R-:W-:Y:S05]  /*54a0*/  CALL.ABS.NOINC R2 ;  /* 0x0000000002007343 */ /* 0x004fea0003c00000 */
.L_x_81:
[----:B------:R-:W-:Y:S01]  /*54b0*/  ISETP.NE.U32.AND P4, PT, R82, RZ, PT ;  /* 0x000000ff5200720c */ /* 0x000fe20003f85070 */
[----:B------:R-:W-:Y:S01]  /*54c0*/  UISETP.NE.AND UP2, UPT, UR53, URZ, UPT ;  /* 0x000000ff3500728c */ /* 0x000fe2000bf45270 */
[----:B------:R-:W-:Y:S01]  /*54d0*/  ISETP.NE.U32.AND P2, PT, RZ, UR38, PT ;  /* 0x00000026ff007c0c */ /* 0x000fe2000bf45070 */
[----:B------:R-:W-:Y:S01]  /*54e0*/  UISETP.NE.U32.AND UP1, UPT, UR44, URZ, UPT ;  /* 0x000000ff2c00728c */ /* 0x000fe2000bf25070 */
[----:B------:R-:W-:Y:S01]  /*54f0*/  ISETP.NE.AND.EX P4, PT, R83, RZ, PT, P4 ;  /* 0x000000ff5300720c */ /* 0x000fe20003f85340 */
[----:B------:R-:W-:Y:S01]  /*5500*/  UPLOP3.LUT UP0, UPT, UPT, UPT, UPT, 0x40, 0x4 ;  /* 0x000000000004789c */ /* 0x000fe20003f0e870 */
[----:B------:R-:W-:Y:S01]  /*5510*/  ISETP.NE.AND.EX P2, PT, RZ, UR39, PT, P2 ;  /* 0x00000027ff007c0c */ /* 0x000fe2000bf45320 */
[----:B------:R-:W-:Y:S01]  /*5520*/  UISETP.NE.AND.EX UP1, UPT, UR45, URZ, UPT, UP1 ;  /* 0x000000ff2d00728c */ /* 0x000fe2000bf25310 */
[----:B------:R-:W-:Y:S04]  /*5530*/  PLOP3.LUT P1, PT, PT, PT, UP2, 0x80, 0x8 ;  /* 0x000000000008781c */ /* 0x000fe80003f2f028 */
[----:B------:R-:W-:Y:S06]  /*5540*/  @UP2 UPLOP3.LUT UP0, UPT, UPT, UPT, UP1, 0x80, 0x8 ;  /* 0x000000000008289c */ /* 0x000fec0003f0f010 */
[----:B------:R-:W-:Y:S01]  /*5550*/  PLOP3.LUT P0, PT, PT, PT, UP0, 0x80, 0x8 ;  /* 0x000000000008781c */ /* 0x000fe20003f0f008 */
[----:B------:R-:W-:Y:S01]  /*5560*/  @!UPT UIADD3 URZ, UPT, UPT, URZ, URZ, URZ ;  /* 0x000000fffffff290 */ /* 0x000fe2000fffe0ff */
[----:B------:R-:W-:Y:S11]  /*5570*/  BRA.U !UP1, `(.L_x_83) ;  /* 0x0000000109387547 */ /* 0x000ff6000b800000 */
[----:B------:R-:W-:Y:S01]  /*5580*/  UISETP.NE.U32.AND UP0, UPT, UR38, URZ, UPT ;  /* 0x000000ff2600728c */ /* 0x000fe2000bf05070 */
[----:B------:R-:W-:Y:S02]  /*5590*/  HFMA2 R0, -RZ, RZ, 0, 5.9604644775390625e-08 ;  /* 0x00000001ff007431 */ /* 0x000fe400000001ff */
[----:B------:R-:W-:Y:S01]  /*55a0*/  IMAD.MOV.U32 R88, RZ, RZ, 0x1 ;  /* 0x00000001ff587424 */ /* 0x000fe200078e00ff */
[----:B------:R-:W-:Y:S06]  /*55b0*/  UISETP.NE.AND.EX UP0, UPT, UR39, URZ, UPT, UP0 ;  /* 0x000000ff2700728c */ /* 0x000fec000bf05300 */
[----:B------:R-:W-:Y:S05]  /*55c0*/  PLOP3.LUT P3, PT, PT, PT, UP0, 0x80, 0x8 ;  /* 0x000000000008781c */ /* 0x000fea0003f6f008 */
[----:B------:R-:W1:Y:S01]  /*55d0*/  @UP0 LDCU.64 UR6, c[0x0][0x888] ;  /* 0x00011100ff0607ac */ /* 0x000e620008000a00 */
[----:B------:R-:W-:Y:S07]  /*55e0*/  @UP0 UIMAD UR4, UR36, UR44, URZ ;  /* 0x0000002c240402a4 */ /* 0x000fee000f8e02ff */
[----:B------:R-:W-:Y:S01]  /*55f0*/  @!P3 PRMT R88, R0, 0x7610, R88 ;  /* 0x000076100058b816 */ /* 0x000fe20000000058 */
[----:B-1----:R-:W-:Y:S03]  /*5600*/  @UP0 UIMAD.WIDE UR6, UR4, 0x4, UR6 ;  /* 0x00000004040608a5 */ /* 0x002fe6000f8e0206 */
[----:B------:R-:W1:Y:S03]  /*5610*/  @!UP0 LDCU UR4, c[0x0][0x880] ;  /* 0x00011000ff0487ac */ /* 0x000e660008000800 */
[----:B------:R-:W-:Y:S01]  /*5620*/  IMAD.U32 R2, RZ, RZ, UR6 ;  /* 0x00000006ff027e24 */ /* 0x000fe2000f8e00ff */
[----:B------:R-:W-:Y:S05]  /*5630*/  MOV R3, UR7 ;  /* 0x0000000700037c02 */ /* 0x000fea0008000f00 */
[----:B-----5:R2:W5:Y:S02]  /*5640*/  @P3 LDG.E R49, desc[UR46][R2.64] ;  /* 0x0000002e02313981 */ /* 0x020564000c1e1900 */
[----:B-12---:R-:W-:Y:S02]  /*5650*/  @!P3 IMAD.U32 R49, RZ, RZ, UR4 ;  /* 0x00000004ff31be24 */ /* 0x006fe4000f8e00ff */
.L_x_83:
[----:B------:R-:W-:Y:S05]  /*5660*/  @!P4 BRA `(.L_x_84) ;  /* 0x000000000020c947 */ /* 0x000fea0003800000 */
[----:B------:R-:W-:Y:S04]  /*5670*/  ISETP.NE.U32.AND P3, PT, R80, RZ, PT ;  /* 0x000000ff5000720c */ /* 0x000fe80003f65070 */
[----:B------:R-:W-:Y:S11]  /*5680*/  ISETP.NE.AND.EX P3, PT, R81, RZ, PT, P3 ;  /* 0x000000ff5100720c */ /* 0x000ff60003f65330 */
[----:B------:R-:W-:Y:S02]  /*5690*/  @!UPT UIADD3 URZ, UPT, UPT, URZ, URZ, URZ ;  /* 0x000000fffffff290 */ /* 0x000fe4000fffe0ff */
[----:B------:R-:W1:Y:S01]  /*56a0*/  @P3 LDC.64 R2, c[0x0][0x8a8] ;  /* 0x00022a00ff023b82 */ /* 0x000e620000000a00 */
[----:B------:R-:W-:Y:S04]  /*56b0*/  @P3 IMAD R0, R82, UR36, RZ ;  /* 0x0000002452003c24 */ /* 0x000fe8000f8e02ff */
[----:B-1----:R-:W-:Y:S05]  /*56c0*/  @P3 IMAD.WIDE R2, R0, 0x4, R2 ;  /* 0x0000000400023825 */ /* 0x002fea00078e0202 */
[----:B-----5:R1:W5:Y:S02]  /*56d0*/  @P3 LDG.E R47, desc[UR46][R2.64] ;  /* 0x0000002e022f3981 */ /* 0x020364000c1e1900 */
[----:B-1----:R-:W2:Y:S02]  /*56e0*/  @!P3 LDC R47, c[0x0][0x8a0] ;  /* 0x00022800ff2fbb82 */ /* 0x002ea40000000800 */
.L_x_84:
[----:B-----5:R-:W-:Y:S01]  /*56f0*/  FSETP.NEU.AND P3, PT, R49, RZ, PT ;  /* 0x000000ff3100720b */ /* 0x020fe20003f6d000 */
[----:B------:R-:W-:Y:S01]  /*5700*/  ULOP3.LUT UR4, UR51, 0x1, URZ, 0x3c, !UPT ;  /* 0x0000000133047892 */ /* 0x000fe2000f8e3cff */
[----:B------:R-:W-:Y:S01]  /*5710*/  SEL R4, RZ, 0xffffffff, P2 ;  /* 0xffffffffff047807 */ /* 0x000fe20001000000 */
[----:B------:R-:W-:Y:S01]  /*5720*/  IMAD.U32 R72, RZ, RZ, UR56 ;  /* 0x00000038ff487e24 */ /* 0x000fe2000f8e00ff */
[----:B------:R-:W-:Y:S01]  /*5730*/  @P1 LOP3.LUT P2, RZ, R88, 0xff, RZ, 0xc0, !PT ;  /* 0x000000ff58ff1812 */ /* 0x000fe2000784c0ff */
[----:B------:R-:W-:Y:S01]  /*5740*/  IMAD.SHL.U32 R106, R94, 0x10, RZ ;  /* 0x000000105e6a7824 */ /* 0x000fe200078e00ff */
[----:B------:R-:W-:Y:S01]  /*5750*/  @P1 SEL R0, RZ, 0xffffffff, P3 ;  /* 0xffffffffff001807 */ /* 0x000fe20001800000 */
[----:B------:R-:W-:Y:S01]  /*5760*/  IMAD.U32 R107, RZ, RZ, UR4 ;  /* 0x00000004ff6b7e24 */ /* 0x000fe2000f8e00ff */
[----:B------:R-:W-:Y:S01]  /*5770*/  LEA R73, R45, UR48, 0x3 ;  /* 0x000000302d497c11 */ /* 0x000fe2000f8e18ff */
[----:B------:R-:W-:Y:S01]  /*5780*/  IMAD.SHL.U32 R72, R72, 0x2000, RZ ;  /* 0x0000200048487824 */ /* 0x000fe200078e00ff */
[----:B------:R-:W-:Y:S01]  /*5790*/  @P0 SEL R0, R4, R0, !P2 ;  /* 0x0000000004000207 */ /* 0x000fe20005000000 */
[----:B------:R-:W-:Y:S01]  /*57a0*/  IMAD.SHL.U32 R105, R93, 0x10, RZ ;  /* 0x000000105d697824 */ /* 0x000fe200078e00ff */
[----:B------:R-:W-:Y:S01]  /*57b0*/  PLOP3.LUT P2, PT, PT, PT, UP1, 0x80, 0x8 ;  /* 0x000000000008781c */ /* 0x000fe20003f4f018 */
[----:B------:R-:W-:Y:S01]  /*57c0*/  IMAD.IADD R67, R99, 0x1, R72 ;  /* 0x0000000163437824 */ /* 0x000fe200078e0248 */
[----:B------:R-:W-:Y:S01]  /*57d0*/  @P1 LOP3.LUT R0, R0, 0x1, RZ, 0xc0, !PT ;  /* 0x0000000100001812 */ /* 0x000fe200078ec0ff */
[----:B------:R-:W-:Y:S01]  /*57e0*/  BSSY B1, `(.L_x_85) ;  /* 0x0000039000017945 */ /* 0x000fe20003800000 */
[----:B------:R-:W-:Y:S01]  /*57f0*/  LOP3.LUT P4, R102, R88, 0xff, RZ, 0xc0, !PT ;  /* 0x000000ff58667812 */ /* 0x000fe2000788c0ff */
[----:B------:R-:W-:Y:S01]  /*5800*/  IMAD.IADD R66, R67, 0x1, R106 ;  /* 0x0000000143427824 */ /* 0x000fe200078e026a */
[----:B------:R-:W-:Y:S01]  /*5810*/  ISETP.NE.U32.OR P5, PT, R0, 0x1, !P1 ;  /* 0x000000010000780c */ /* 0x000fe20004fa5470 */
[----:B------:R-:W-:Y:S01]  /*5820*/  IMAD.U32 R0, RZ, RZ, UR56 ;  /* 0x00000038ff007e24 */ /* 0x000fe2000f8e00ff */
[----:B------:R-:W-:Y:S01]  /*5830*/  SEL R3, RZ, 0xffffffff, P3 ;  /* 0xffffffffff037807 */ /* 0x000fe20001800000 */
[----:B------:R-:W-:Y:S01]  /*5840*/  IMAD.MOV.U32 R75, RZ, RZ, 0x1 ;  /* 0x00000001ff4b7424 */ /* 0x000fe200078e00ff */
[----:B------:R-:W-:Y:S01]  /*5850*/  P2R R104, PR, RZ, 0x20 ;  /* 0x00000020ff687803 */ /* 0x000fe20000000000 */
[----:B------:R-:W-:Y:S01]  /*5860*/  IMAD R48, R45, 0x40, R46 ;  /* 0x000000402d307824 */ /* 0x000fe200078e022e */
[----:B------:R-:W-:Y:S01]  /*5870*/  LEA R0, R0, UR48, 0x3 ;  /* 0x0000003000007c11 */ /* 0x000fe2000f8e18ff */
[----:B------:R-:W-:Y:S01]  /*5880*/  IMAD.U32 R74, RZ, RZ, UR56 ;  /* 0x00000038ff4a7e24 */ /* 0x000fe2000f8e00ff */
[----:B------:R-:W-:Y:S02]  /*5890*/  @P2 SEL R3, R4, R3, !P4 ;  /* 0x0000000304032207 */ /* 0x000fe40006000000 */
[----:B------:R-:W-:Y:S02]  /*58a0*/  CS2R R78, SRZ ;  /* 0x00000000004e7805 */ /* 0x000fe4000001ff00 */
[----:B------:R-:W-:Y:S02]  /*58b0*/  CS2R R76, SRZ ;  /* 0x00000000004c7805 */ /* 0x000fe4000001ff00 */
[----:B------:R-:W-:Y:S02]  /*58c0*/  CS2R R70, SRZ ;  /* 0x0000000000467805 */ /* 0x000fe4000001ff00 */
[----:B------:R-:W-:Y:S02]  /*58d0*/  LOP3.LUT R3, R3, 0x1, RZ, 0xc0, !PT ;  /* 0x0000000103037812 */ /* 0x000fe400078ec0ff */
[----:B------:R-:W-:Y:S02]  /*58e0*/  CS2R R68, SRZ ;  /* 0x0000000000447805 */ /* 0x000fe4000001ff00 */
[----:B------:R-:W-:Y:S02]  /*58f0*/  @P5 SHF.L.U32 R2, R107, 0x1f, RZ ;  /* 0x0000001f6b025819 */ /* 0x000fe400000006ff */
[----:B------:R-:W-:Y:S02]  /*5900*/  CS2R R62, SRZ ;  /* 0x00000000003e7805 */ /* 0x000fe4000001ff00 */
[----:B------:R-:W-:Y:S02]  /*5910*/  ISETP.NE.U32.AND P2, PT, R3, 0x1, PT ;  /* 0x000000010300780c */ /* 0x000fe40003f45070 */
[----:B------:R-:W-:Y:S01]  /*5920*/  CS2R R60, SRZ ;  /* 0x00000000003c7805 */ /* 0x000fe2000001ff00 */
[----:B------:R1:W3:Y:S01]  /*5930*/  @P5 SYNCS.PHASECHK.TRANS64.TRYWAIT P1, [R0+URZ+0x30], R2 ;  /* 0x00003002000055a7 */ /* 0x0002e200080211ff */
[----:B------:R-:W-:Y:S02]  /*5940*/  CS2R R58, SRZ ;  /* 0x00000000003a7805 */ /* 0x000fe4000001ff00 */
[----:B------:R-:W-:Y:S02]  /*5950*/  P2R R108, PR, RZ, 0x4 ;  /* 0x00000004ff6c7803 */ /* 0x000fe40000000000 */
[----:B------:R-:W-:Y:S01]  /*5960*/  CS2R R56, SRZ ;  /* 0x0000000000387805 */ /* 0x000fe2000001ff00 */
[----:B------:R-:W-:Y:S02]  /*5970*/  IMAD.IADD R65, R67, 0x1, R105 ;  /* 0x0000000143417824 */ /* 0x000fe400078e0269 */
[----:B------:R-:W-:Y:S01]  /*5980*/  IMAD.IADD R64, R98, 0x1, R66 ;  /* 0x0000000162407824 */ /* 0x000fe200078e0242 */
[----:B-1----:R-:W-:Y:S04]  /*5990*/  SHF.L.U32 R2, R97, 0x1f, RZ ;  /* 0x0000001f61027819 */ /* 0x002fe800000006ff */
[----:B------:R1:W4:Y:S01]  /*59a0*/  SYNCS.PHASECHK.TRANS64.TRYWAIT P0, [R73+URZ+0x90], R2 ;  /* 0x00009002490075a7 */ /* 0x00032200080011ff */
[----:B---3--:R-:W-:Y:S01]  /*59b0*/  @P5 SEL R75, RZ, 0x1, !P1 ;  /* 0x00000001ff4b5807 */ /* 0x008fe20004800000 */
[----:B-1----:R-:W-:Y:S06]  /*59c0*/  @!P5 BRA `(.L_x_86) ;  /* 0x000000000068d947 */ /* 0x002fec0003800000 */
[----:B------:R-:W-:Y:S01]  /*59d0*/  ISETP.NE.AND P1, PT, R75, RZ, PT ;  /* 0x000000ff4b00720c */ /* 0x000fe20003f25270 */
[----:B------:R-:W-:Y:S01]  /*59e0*/  BSSY B0, `(.L_x_87) ;  /* 0x000000d000007945 */ /* 0x000fe20003800000 */
[----:B------:R-:W-:Y:S02]  /*59f0*/  CS2R R58, SRZ ;  /* 0x00000000003a7805 */ /* 0x000fe4000001ff00 */
[----:B------:R-:W-:Y:S02]  /*5a00*/  CS2R R56, SRZ ;  /* 0x0000000000387805 */ /* 0x000fe4000001ff00 */
[----:B------:R-:W-:Y:S02]  /*5a10*/  CS2R R62, SRZ ;  /* 0x00000000003e7805 */ /* 0x000fe4000001ff00 */
[----:B------:R-:W-:Y:S02]  /*5a20*/  CS2R R60, SRZ ;  /* 0x00000000003c7805 */ /* 0x000fe4000001ff00 */
[----:B------:R-:W-:Y:S02]  /*5a30*/  CS2R R70, SRZ ;  /* 0x0000000000467805 */ /* 0x000fe4000001ff00 */
[----:B------:R-:W-:Y:S02]  /*5a40*/  CS2R R68, SRZ ;  /* 0x0000000000447805 */ /* 0x000fe4000001ff00 */
[----:B------:R-:W-:Y:S02]  /*5a50*/  CS2R R78, SRZ ;  /* 0x00000000004e7805 */ /* 0x000fe4000001ff00 */
[----:B------:R-:W-:Y:S01]  /*5a60*/  CS2R R76, SRZ ;  /* 0x00000000004c7805 */ /* 0x000fe2000001ff00 */
[----:B------:R-:W-:Y:S06]  /*5a70*/  @P1 BRA `(.L_x_88) ;  /* 0x00000000000c1947 */ /* 0x000fec0003800000 */
[----:B------:R-:W-:Y:S04]  /*5a80*/  SHF.L.U32 R3, R107, 0x1f, RZ ;  /* 0x0000001f6b037819 */ /* 0x000fe800000006ff */
[----:B------:R-:W1:Y:S02]  /*5a90*/  SYNCS.PHASECHK.TRANS64.TRYWAIT P1, [R0+URZ+0x30], R3 ;  /* 0x00003003000075a7 */ /* 0x000e6400080211ff */
[----:B-1----:R-:W-:Y:S05]  /*5aa0*/  @!P1 BRA `(.L_x_89) ;  /* 0x0000002400309947 */ /* 0x002fea0003800000 */
.L_x_88:
[----:B------:R-:W-:Y:S05]  /*5ab0*/  BSYNC B0 ;  /* 0x0000000000007941 */ /* 0x000fea0003800000 */
.L_x_87:
[----:B------:R-:W-:Y:S01]  /*5ac0*/  ISETP.NE.AND P1, PT, R108, RZ, PT ;  /* 0x000000ff6c00720c */ /* 0x000fe20003f25270 */
[----:B------:R-:W-:Y:S04]  /*5ad0*/  UIADD3 UR5, UPT, UPT, UR56, 0x1, URZ ;  /* 0x0000000138057890 */ /* 0x000fe8000fffe0ff */
[----:B------:R-:W-:Y:S04]  /*5ae0*/  UISETP.NE.AND UP0, UPT, UR5, 0x3, UPT ;  /* 0x000000030500788c */ /* 0x000fe8000bf05270 */
[----:B------:R-:W-:Y:S02]  /*5af0*/  USEL UR4, URZ, 0x1, UP0 ;  /* 0x00000001ff047887 */ /* 0x000fe40008000000 */
[----:B------:R-:W-:Y:S02]  /*5b00*/  USEL UR5, UR5, URZ, UP0 ;  /* 0x000000ff05057287 */ /* 0x000fe40008000000 */
[----:B------:R3:W1:Y:S02]  /*5b10*/  @P1 LDS.128 R56, [R67] ;  /* 0x0000000043381984 */ /* 0x0006640000000c00 */
[----:B------:R-:W-:Y:S02]  /*5b20*/  LOP3.LUT R107, R107, UR4, RZ, 0x3c, !PT ;  /* 0x000000046b6b7c12 */ /* 0x000fe4000f8e3cff */
[----:B------:R3:W1:Y:S01]  /*5b30*/  @P1 LDS.128 R60, [R66+0x10] ;  /* 0x00001000423c1984 */ /* 0x0006620000000c00 */
[----:B------:R-:W-:Y:S03]  /*5b40*/  IMAD.U32 R74, RZ, RZ, UR5 ;  /* 0x00000005ff4a7e24 */ /* 0x000fe6000f8e00ff */
[----:B------:R3:W1:Y:S04]  /*5b50*/  @P1 LDS.128 R68, [R65+0x20] ;  /* 0x0000200041441984 */ /* 0x0006680000000c00 */
[----:B------:R3:W1:Y:S02]  /*5b60*/  @P1 LDS.128 R76, [R64+0x10] ;  /* 0x00001000404c1984 */ /* 0x0006640000000c00 */
.L_x_86:
[----:B------:R-:W-:Y:S05]  /*5b70*/  BSYNC B1 ;  /* 0x0000000000017941 */ /* 0x000fea0003800000 */
.L_x_85:
[----:B-1----:R-:W-:Y:S04]  /*5b80*/  SHF.R.U32.HI R0, RZ, 0x15, R48 ;  /* 0x00000015ff007819 */ /* 0x002fe80000011630 */
[----:B------:R-:W-:Y:S01]  /*5b90*/  LOP3.LUT P1, RZ, R0, 0x3, R92, 0x48, !PT ;  /* 0x0000000300ff7812 */ /* 0x000fe2000782485c */
[----:B------:R-:W-:Y:S01]  /*5ba0*/  @!UPT UIADD3 URZ, UPT, UPT, URZ, URZ, URZ ;  /* 0x000000fffffff290 */ /* 0x000fe2000fffe0ff */
[----:B----4-:R-:W-:Y:S11]  /*5bb0*/  @P0 BRA `(.L_x_90) ;  /* 0x0000000000080947 */ /* 0x010ff60003800000 */
[----:B------:R-:W1:Y:S02]  /*5bc0*/  SYNCS.PHASECHK.TRANS64.TRYWAIT P0, [R73+URZ+0x90], R2 ;  /* 0x00009002490075a7 */ /* 0x000e6400080011ff */
[----:B-1----:R-:W-:Y:S05]  /*5bd0*/  @!P0 BRA `(.L_x_91) ;  /* 0x0000002000f88947 */ /* 0x002fea0003800000 */
.L_x_90:
[----:B------:R-:W-:Y:S05]  /*5be0*/  @!P1 BRA `(.L_x_92) ;  /* 0x0000000000409947 */ /* 0x000fea0003800000 */
[----:B------:R-:W4:Y:S01]  /*5bf0*/  LDCU.64 UR8, c[0x4][0x70] ;  /* 0x01000e00ff0877ac */ /* 0x000f220008000a00 */
[----:B------:R-:W-:Y:S01]  /*5c00*/  MOV R3, 0x0 ;  /* 0x0000000000037802 */ /* 0x000fe20000000f00 */
[----:B------:R-:W-:Y:S02]  /*5c10*/  HFMA2 R12, -RZ, RZ, 0, 5.9604644775390625e-08 ;  /* 0x00000001ff0c7431 */ /* 0x000fe400000001ff */
[----:B------:R-:W-:Y:S02]  /*5c20*/  IMAD.MOV.U32 R8, RZ, RZ, 0x192 ;  /* 0x00000192ff087424 */ /* 0x000fe400078e00ff */
[----:B------:R-:W-:Y:S01]  /*5c30*/  IMAD.MOV.U32 R13, RZ, RZ, RZ ;  /* 0x000000ffff0d7224 */ /* 0x000fe200078e00ff */
[----:B------:R-:W5:Y:S01]  /*5c40*/  LDCU.64 UR6, c[0x4][0x78] ;  /* 0x01000f00ff0677ac */ /* 0x000f620008000a00 */
[----:B-1----:R-:W1:Y:S01]  /*5c50*/  LDC.64 R2, c[0x4][R3] ;  /* 0x0100000003027b82 */ /* 0x002e620000000a00 */
[----:B------:R-:W2:Y:S01]  /*5c60*/  LDCU.64 UR4, c[0x4][0x10] ;  /* 0x01000200ff0477ac */ /* 0x000ea20008000a00 */
[----:B----4-:R-:W-:Y:S01]  /*5c70*/  MOV R5, UR9 ;  /* 0x0000000900057c02 */ /* 0x010fe20008000f00 */
[----:B------:R-:W-:Y:S01]  /*5c80*/  IMAD.U32 R4, RZ, RZ, UR8 ;  /* 0x00000008ff047e24 */ /* 0x000fe2000f8e00ff */
[----:B-----5:R-:W-:Y:S01]  /*5c90*/  MOV R7, UR7 ;  /* 0x0000000700077c02 */ /* 0x020fe20008000f00 */
[----:B------:R-:W-:Y:S01]  /*5ca0*/  IMAD.U32 R6, RZ, RZ, UR6 ;  /* 0x00000006ff067e24 */ /* 0x000fe2000f8e00ff */
[----:B--2---:R-:W-:Y:S01]  /*5cb0*/  MOV R11, UR5 ;  /* 0x00000005000b7c02 */ /* 0x004fe20008000f00 */
[----:B------:R-:W-:Y:S02]  /*5cc0*/  IMAD.U32 R10, RZ, RZ, UR4 ;  /* 0x00000004ff0a7e24 */ /* 0x000fe4000f8e00ff */
[----:B------:R-:W-:Y:S07]  /*5cd0*/  LEPC R20, `(.L_x_92) ;  /* 0x000000001014794e */ /* 0x000fee0000000000 */
[----:B-1-3--:R-:W-:Y:S05]  /*5ce0*/  CALL.ABS.NOINC R2 ;  /* 0x0000000002007343 */ /* 0x00afea0003c00000 */
.L_x_92:
[----:B------:R-:W-:Y:S05]  /*5cf0*/  WARPSYNC.ALL ;  /* 0x0000000000007948 */ /* 0x000fea0003800000 */
[----:B------:R-:W-:Y:S01]  /*5d00*/  R2UR UR4, R48 ;  /* 0x00000000300472ca */ /* 0x000fe200000e0000 */
[--C-:B------:R-:W-:Y:S01]  /*5d10*/  HADD2.F32 R50, -RZ, R56.reuse.H0_H0 ;  /* 0x20000038ff327230 */ /* 0x100fe20000004100 */
[----:B------:R-:W-:Y:S01]  /*5d20*/  ISETP.NE.AND P0, PT, R100, RZ, PT ;  /* 0x000000ff6400720c */ /* 0x000fe20003f05270 */
[----:B------:R-:W-:Y:S01]  /*5d30*/  HADD2.F32 R51, -RZ, R56.H1_H1 ;  /* 0x30000038ff337230 */ /* 0x000fe20000004100 */
[----:B------:R-:W-:Y:S01]  /*5d40*/  BSSY.RECONVERGENT B0, `(.L_x_93) ;  /* 0x0000083000007945 */ /* 0x000fe20003800200 */
[--C-:B------:R-:W-:Y:S08]  /*5d50*/  HADD2.F32 R52, -RZ, R57.reuse.H0_H0 ;  /* 0x20000039ff347230 */ /* 0x100ff00000004100 */
[----:B------:R-:W2:Y:S02]  /*5d60*/  LDTM.x32 R4, tmem[UR4] ;  /* 0x00000004000479ee */ /* 0x000ea400082c0000 */
[C---:B--2---:R-:W-:Y:S01]  /*5d70*/  FMUL R0, R47.reuse, R4 ;  /* 0x000000042f007220 */ /* 0x044fe20000400000 */
[C---:B-1----:R-:W-:Y:S01]  /*5d80*/  FMUL R2, R47.reuse, R5 ;  /* 0x000000052f027220 */ /* 0x042fe20000400000 */
[C---:B------:R-:W-:Y:S01]  /*5d90*/  FMUL R4, R47.reuse, R8 ;  /* 0x000000082f047220 */ /* 0x040fe20000400000 */
[----:B------:R-:W-:Y:S01]  /*5da0*/  FMUL R3, R47, R6 ;  /* 0x000000062f037220 */ /* 0x000fe20000400000 */
[C---:B------:R-:W-:Y:S01]  /*5db0*/  FFMA R0, R49.reuse, R50, R0 ;  /* 0x0000003231007223 */ /* 0x040fe20000000000 */
[----:B------:R-:W-:Y:S01]  /*5dc0*/  FFMA R2, R49, R51, R2 ;  /* 0x0000003331027223 */ /* 0x000fe20000000002 */
[C---:B------:R-:W-:Y:S01]  /*5dd0*/  FMUL R5, R47.reuse, R9 ;  /* 0x000000092f057220 */ /* 0x040fe20000400000 */
        /* <DEDUP_REMOVED lines=16> */
[----:B------:R-:W-:Y:S02]  /*5ee0*/  HADD2.F32 R32, -RZ, R57.H1_H1 ;  /* 0x30000039ff207230 */ /* 0x000fe40000004100 */
[C---:B------:R-:W-:Y:S01]  /*5ef0*/  FMUL R26, R47.reuse, R30 ;  /* 0x0000001e2f1a7220 */ /* 0x040fe20000400000 */
[----:B------:R-:W-:Y:S01]  /*5f00*/  FMUL R29, R47, R33 ;  /* 0x000000212f1d7220 */ /* 0x000fe20000400000 */
[--C-:B------:R-:W-:Y:S02]  /*5f10*/  HADD2.F32 R33, -RZ, R58.reuse.H0_H0 ;  /* 0x2000003aff217230 */ /* 0x100fe40000004100 */
[----:B------:R-:W-:Y:S01]  /*5f20*/  FFMA R3, R49, R52, R3 ;  /* 0x0000003431037223 */ /* 0x000fe20000000003 */
[C---:B------:R-:W-:Y:S01]  /*5f30*/  FMUL R7, R47.reuse, R7 ;  /* 0x000000072f077220 */ /* 0x040fe20000400000 */
[----:B------:R-:W-:Y:S01]  /*5f40*/  FMUL R30, R47, R34 ;  /* 0x000000222f1e7220 */ /* 0x000fe20000400000 */
[----:B------:R-:W-:Y:S01]  /*5f50*/  HADD2.F32 R34, -RZ, R58.H1_H1 ;  /* 0x3000003aff227230 */ /* 0x000fe20000004100 */
[----:B------:R-:W-:Y:S01]  /*5f60*/  F2FP.F16.F32.PACK_AB R52, R2, R0 ;  /* 0x000000000234723e */ /* 0x000fe200000000ff */
[--C-:B------:R-:W-:Y:S02]  /*5f70*/  HADD2.F32 R0, -RZ, R59.reuse.H0_H0 ;  /* 0x2000003bff007230 */ /* 0x100fe40000004100 */
[C---:B------:R-:W-:Y:S01]  /*5f80*/  FFMA R7, R49.reuse, R32, R7 ;  /* 0x0000002031077223 */ /* 0x040fe20000000007 */
[----:B------:R-:W-:Y:S02]  /*5f90*/  HADD2.F32 R2, -RZ, R59.H1_H1 ;  /* 0x3000003bff027230 */ /* 0x000fe40000004100 */
[C---:B------:R-:W-:Y:S01]  /*5fa0*/  FFMA R4, R49.reuse, R33, R4 ;  /* 0x0000002131047223 */ /* 0x040fe20000000004 */
[C---:B------:R-:W-:Y:S01]  /*5fb0*/  FFMA R5, R49.reuse, R34, R5 ;  /* 0x0000002231057223 */ /* 0x040fe20000000005 */
[----:B------:R-:W-:Y:S01]  /*5fc0*/  FFMA R6, R49, R0, R6 ;  /* 0x0000000031067223 */ /* 0x000fe20000000006 */
[--C-:B------:R-:W-:Y:S02]  /*5fd0*/  HADD2.F32 R0, -RZ, R60.reuse.H0_H0 ;  /* 0x2000003cff007230 */ /* 0x100fe40000004100 */
[----:B------:R-:W-:Y:S01]  /*5fe0*/  FMUL R11, R47, R11 ;  /* 0x0000000b2f0b7220 */ /* 0x000fe20000400000 */
[----:B------:R-:W-:Y:S01]  /*5ff0*/  F2FP.F16.F32.PACK_AB R53, R7, R3 ;  /* 0x000000030735723e */ /* 0x000fe200000000ff */
[--C-:B------:R-:W-:Y:S02]  /*6000*/  HADD2.F32 R3, -RZ, R61.reuse.H0_H0 ;  /* 0x2000003dff037230 */ /* 0x100fe40000004100 */
[----:B------:R-:W-:Y:S01]  /*6010*/  FMUL R15, R47, R15 ;  /* 0x0000000f2f0f7220 */ /* 0x000fe20000400000 */
[C---:B------:R-:W-:Y:S01]  /*6020*/  FFMA R11, R49.reuse, R2, R11 ;  /* 0x00000002310b7223 */ /* 0x040fe2000000000b */
[----:B------:R-:W-:Y:S02]  /*6030*/  HADD2.F32 R2, -RZ, R60.H1_H1 ;  /* 0x3000003cff027230 */ /* 0x000fe40000004100 */
[----:B------:R-:W-:Y:S01]  /*6040*/  FFMA R8, R49, R0, R8 ;  /* 0x0000000031087223 */ /* 0x000fe20000000008 */
[----:B------:R-:W-:Y:S02]  /*6050*/  HADD2.F32 R0, -RZ, R61.H1_H1 ;  /* 0x3000003dff007230 */ /* 0x000fe40000004100 */
[C---:B------:R-:W-:Y:S01]  /*6060*/  FMUL R19, R47.reuse, R19 ;  /* 0x000000132f137220 */ /* 0x040fe20000400000 */
[----:B------:R-:W-:Y:S01]  /*6070*/  FMUL R23, R47, R23 ;  /* 0x000000172f177220 */ /* 0x000fe20000400000 */
[C---:B------:R-:W-:Y:S01]  /*6080*/  FFMA R9, R49.reuse, R2, R9 ;  /* 0x0000000231097223 */ /* 0x040fe20000000009 */
[C---:B------:R-:W-:Y:S01]  /*6090*/  FFMA R10, R49.reuse, R3, R10 ;  /* 0x00000003310a7223 */ /* 0x040fe2000000000a */
[----:B------:R-:W-:Y:S01]  /*60a0*/  FFMA R15, R49, R0, R15 ;  /* 0x00000000310f7223 */ /* 0x000fe2000000000f */
[--C-:B------:R-:W-:Y:S02]  /*60b0*/  HADD2.F32 R2, -RZ, R62.reuse.H0_H0 ;  /* 0x2000003eff027230 */ /* 0x100fe40000004100 */
[----:B------:R-:W-:Y:S01]  /*60c0*/  FMUL R27, R47, R27 ;  /* 0x0000001b2f1b7220 */ /* 0x000fe20000400000 */
[----:B------:R-:W-:Y:S01]  /*60d0*/  HADD2.F32 R0, -RZ, R62.H1_H1 ;  /* 0x3000003eff007230 */ /* 0x000fe20000004100 */
[----:B------:R-:W-:Y:S01]  /*60e0*/  F2FP.F16.F32.PACK_AB R54, R5, R4 ;  /* 0x000000040536723e */ /* 0x000fe200000000ff */
[--C-:B------:R-:W-:Y:S02]  /*60f0*/  HADD2.F32 R3, -RZ, R63.reuse.H0_H0 ;  /* 0x2000003fff037230 */ /* 0x100fe40000004100 */
[C---:B------:R-:W-:Y:S01]  /*6100*/  FFMA R12, R49.reuse, R2, R12 ;  /* 0x00000002310c7223 */ /* 0x040fe2000000000c */
[--C-:B------:R-:W-:Y:S02]  /*6110*/  HADD2.F32 R2, -RZ, R68.reuse.H0_H0 ;  /* 0x20000044ff027230 */ /* 0x100fe40000004100 */
[C---:B------:R-:W-:Y:S01]  /*6120*/  FFMA R13, R49.reuse, R0, R13 ;  /* 0x00000000310d7223 */ /* 0x040fe2000000000d */
[----:B------:R-:W-:Y:S02]  /*6130*/  HADD2.F32 R0, -RZ, R63.H1_H1 ;  /* 0x3000003fff007230 */ /* 0x000fe40000004100 */
[----:B------:R-:W-:Y:S01]  /*6140*/  FFMA R14, R49, R3, R14 ;  /* 0x00000003310e7223 */ /* 0x000fe2000000000e */
[----:B------:R-:W-:Y:S01]  /*6150*/  HADD2.F32 R3, -RZ, R68.H1_H1 ;  /* 0x30000044ff037230 */ /* 0x000fe20000004100 */
[----:B------:R-:W-:Y:S01]  /*6160*/  F2FP.F16.F32.PACK_AB R55, R11, R6 ;  /* 0x000000060b37723e */ /* 0x000fe200000000ff */
[----:B------:R-:W-:Y:S01]  /*6170*/  FMUL R31, R47, R31 ;  /* 0x0000001f2f1f7220 */ /* 0x000fe20000400000 */
[C---:B------:R-:W-:Y:S01]  /*6180*/  FFMA R19, R49.reuse, R0, R19 ;  /* 0x0000000031137223 */ /* 0x040fe20000000013 */
[--C-:B------:R-:W-:Y:S02]  /*6190*/  HADD2.F32 R0, -RZ, R69.reuse.H0_H0 ;  /* 0x20000045ff007230 */ /* 0x100fe40000004100 */
[C---:B------:R-:W-:Y:S01]  /*61a0*/  FFMA R16, R49.reuse, R2, R16 ;  /* 0x0000000231107223 */ /* 0x040fe20000000010 */
[----:B------:R1:W-:Y:S01]  /*61b0*/  STS.128 [R67], R52 ;  /* 0x0000003443007388 */ /* 0x0003e20000000c00 */
[C---:B------:R-:W-:Y:S01]  /*61c0*/  FFMA R17, R49.reuse, R3, R17 ;  /* 0x0000000331117223 */ /* 0x040fe20000000011 */
[----:B------:R-:W-:Y:S02]  /*61d0*/  HADD2.F32 R2, -RZ, R69.H1_H1 ;  /* 0x30000045ff027230 */ /* 0x000fe40000004100 */
[----:B------:R-:W-:Y:S01]  /*61e0*/  FFMA R18, R49, R0, R18 ;  /* 0x0000000031127223 */ /* 0x000fe20000000012 */
[--C-:B------:R-:W-:Y:S01]  /*61f0*/  HADD2.F32 R0, -RZ, R70.reuse.H0_H0 ;  /* 0x20000046ff007230 */ /* 0x100fe20000004100 */
[----:B------:R-:W-:Y:S01]  /*6200*/  F2FP.F16.F32.PACK_AB R8, R9, R8 ;  /* 0x000000080908723e */ /* 0x000fe200000000ff */
[--C-:B------:R-:W-:Y:S02]  /*6210*/  HADD2.F32 R3, -RZ, R71.reuse.H0_H0 ;  /* 0x20000047ff037230 */ /* 0x100fe40000004100 */
[C---:B------:R-:W-:Y:S01]  /*6220*/  FFMA R23, R49.reuse, R2, R23 ;  /* 0x0000000231177223 */ /* 0x040fe20000000017 */
[----:B------:R-:W-:Y:S02]  /*6230*/  HADD2.F32 R2, -RZ, R70.H1_H1 ;  /* 0x30000046ff027230 */ /* 0x000fe40000004100 */
[----:B------:R-:W-:Y:S01]  /*6240*/  FFMA R20, R49, R0, R20 ;  /* 0x0000000031147223 */ /* 0x000fe20000000014 */
[----:B------:R-:W-:Y:S01]  /*6250*/  HADD2.F32 R0, -RZ, R71.H1_H1 ;  /* 0x30000047ff007230 */ /* 0x000fe20000004100 */
[----:B------:R-:W-:Y:S01]  /*6260*/  F2FP.F16.F32.PACK_AB R9, R15, R10 ;  /* 0x0000000a0f09723e */ /* 0x000fe200000000ff */
[----:B------:R-:W-:Y:S02]  /*6270*/  HADD2.F32 R4, -RZ, R79.H0_H0 ;  /* 0x2000004fff047230 */ /* 0x000fe40000004100 */
[C---:B------:R-:W-:Y:S01]  /*6280*/  FFMA R21, R49.reuse, R2, R21 ;  /* 0x0000000231157223 */ /* 0x040fe20000000015 */
[C---:B------:R-:W-:Y:S01]  /*6290*/  FFMA R22, R49.reuse, R3, R22 ;  /* 0x0000000331167223 */ /* 0x040fe20000000016 */
[----:B------:R-:W-:Y:S01]  /*62a0*/  FFMA R27, R49, R0, R27 ;  /* 0x00000000311b7223 */ /* 0x000fe2000000001b */
[--C-:B------:R-:W-:Y:S01]  /*62b0*/  HADD2.F32 R2, -RZ, R76.reuse.H0_H0 ;  /* 0x2000004cff027230 */ /* 0x100fe20000004100 */
[----:B------:R-:W-:Y:S01]  /*62c0*/  F2FP.F16.F32.PACK_AB R10, R13, R12 ;  /* 0x0000000c0d0a723e */ /* 0x000fe200000000ff */
[----:B------:R-:W-:Y:S01]  /*62d0*/  HADD2.F32 R0, -RZ, R76.H1_H1 ;  /* 0x3000004cff007230 */ /* 0x000fe20000004100 */
[----:B------:R-:W-:Y:S01]  /*62e0*/  F2FP.F16.F32.PACK_AB R11, R19, R14 ;  /* 0x0000000e130b723e */ /* 0x000fe200000000ff */
[--C-:B------:R-:W-:Y:S02]  /*62f0*/  HADD2.F32 R3, -RZ, R77.reuse.H0_H0 ;  /* 0x2000004dff037230 */ /* 0x100fe40000004100 */
[C---:B------:R-:W-:Y:S01]  /*6300*/  FFMA R24, R49.reuse, R2, R24 ;  /* 0x0000000231187223 */ /* 0x040fe20000000018 */
[--C-:B------:R-:W-:Y:S02]  /*6310*/  HADD2.F32 R2, -RZ, R78.reuse.H0_H0 ;  /* 0x2000004eff027230 */ /* 0x100fe40000004100 */
[C---:B------:R-:W-:Y:S01]  /*6320*/  FFMA R25, R49.reuse, R0, R25 ;  /* 0x0000000031197223 */ /* 0x040fe20000000019 */
[----:B------:R1:W-:Y:S01]  /*6330*/  STS.128 [R66+0x10], R8 ;  /* 0x0000100842007388 */ /* 0x0003e20000000c00 */
[----:B------:R-:W-:Y:S02]  /*6340*/  HADD2.F32 R0, -RZ, R77.H1_H1 ;  /* 0x3000004dff007230 */ /* 0x000fe40000004100 */
[----:B------:R-:W-:Y:S01]  /*6350*/  FFMA R26, R49, R3, R26 ;  /* 0x00000003311a7223 */ /* 0x000fe2000000001a */
[----:B------:R-:W-:Y:S01]  /*6360*/  HADD2.F32 R3, -RZ, R78.H1_H1 ;  /* 0x3000004eff037230 */ /* 0x000fe20000004100 */
[----:B------:R-:W-:Y:S01]  /*6370*/  F2FP.F16.F32.PACK_AB R16, R17, R16 ;  /* 0x000000101110723e */ /* 0x000fe200000000ff */
[----:B------:R-:W-:Y:S01]  /*6380*/  HADD2.F32 R5, -RZ, R79.H1_H1 ;  /* 0x3000004fff057230 */ /* 0x000fe20000004100 */
[----:B------:R-:W-:Y:S01]  /*6390*/  F2FP.F16.F32.PACK_AB R17, R23, R18 ;  /* 0x000000121711723e */ /* 0x000fe200000000ff */
[----:B------:R-:W-:Y:S01]  /*63a0*/  FFMA R31, R49, R0, R31 ;  /* 0x00000000311f7223 */ /* 0x000fe2000000001f */
[----:B------:R-:W-:Y:S01]  /*63b0*/  FMUL R35, R47, R35 ;  /* 0x000000232f237220 */ /* 0x000fe20000400000 */
[----:B------:R-:W-:Y:S01]  /*63c0*/  F2FP.F16.F32.PACK_AB R18, R21, R20 ;  /* 0x000000141512723e */ /* 0x000fe200000000ff */
[----:B------:R-:W-:Y:S01]  /*63d0*/  FFMA R28, R49, R2, R28 ;  /* 0x00000002311c7223 */ /* 0x000fe2000000001c */
[----:B------:R-:W-:Y:S01]  /*63e0*/  F2FP.F16.F32.PACK_AB R19, R27, R22 ;  /* 0x000000161b13723e */ /* 0x000fe200000000ff */
[C---:B------:R-:W-:Y:S01]  /*63f0*/  FFMA R29, R49.reuse, R3, R29 ;  /* 0x00000003311d7223 */ /* 0x040fe2000000001d */
[C---:B------:R-:W-:Y:S01]  /*6400*/  FFMA R30, R49.reuse, R4, R30 ;  /* 0x00000004311e7223 */ /* 0x040fe2000000001e */
[----:B------:R-:W-:Y:S01]  /*6410*/  FFMA R35, R49, R5, R35 ;  /* 0x0000000531237223 */ /* 0x000fe20000000023 */
[----:B------:R-:W-:Y:S01]  /*6420*/  F2FP.F16.F32.PACK_AB R24, R25, R24 ;  /* 0x000000181918723e */ /* 0x000fe200000000ff */
[----:B------:R1:W-:Y:S01]  /*6430*/  STS.128 [R65+0x20], R16 ;  /* 0x0000201041007388 */ /* 0x0003e20000000c00 */
[----:B------:R-:W-:Y:S02]  /*6440*/  F2FP.F16.F32.PACK_AB R25, R31, R26 ;  /* 0x0000001a1f19723e */ /* 0x000fe400000000ff */
[----:B------:R-:W-:Y:S02]  /*6450*/  F2FP.F16.F32.PACK_AB R26, R29, R28 ;  /* 0x0000001c1d1a723e */ /* 0x000fe400000000ff */
[----:B------:R-:W-:Y:S05]  /*6460*/  F2FP.F16.F32.PACK_AB R27, R35, R30 ;  /* 0x0000001e231b723e */ /* 0x000fea00000000ff */
[----:B------:R1:W-:Y:S01]  /*6470*/  STS.128 [R64+0x10], R24 ;  /* 0x0000101840007388 */ /* 0x0003e20000000c00 */
[----:B------:R-:W-:Y:S01]  /*6480*/  @!PT LDS RZ, [RZ] ;  /* 0x00000000fffff984 */ /* 0x000fe20000000800 */
[----:B------:R-:W-:Y:S01]  /*6490*/  @!PT LDS RZ, [RZ] ;  /* 0x00000000fffff984 */ /* 0x000fe20000000800 */
[----:B------:R-:W-:Y:S01]  /*64a0*/  @!PT LDS RZ, [RZ] ;  /* 0x00000000fffff984 */ /* 0x000fe20000000800 */
[----:B------:R-:W-:Y:S01]  /*64b0*/  @!PT LDS RZ, [RZ] ;  /* 0x00000000fffff984 */ /* 0x000fe20000000800 */
[----:B------:R2:W-:Y:S07]  /*64c0*/  MEMBAR.ALL.CTA ;  /* 0x0000000000007992 */ /* 0x0005ee0000008000 */
[----:B--2---:R-:W2:Y:S02]  /*64d0*/  FENCE.VIEW.ASYNC.S ;  /* 0x00000000000073c6 */ /* 0x004ea40000000000 */
[----:B--2---:R-:W-:Y:S06]  /*64e0*/  BAR.SYNC.DEFER_BLOCKING 0x1, 0x80 ;  /* 0x0042000000007b1d */ /* 0x004fec0000010000 */
[----:B------:R-:W-:Y:S05]  /*64f0*/  @P0 BRA `(.L_x_94) ;  /* 0x00000000001c0947 */ /* 0x000fea0003800000 */
[----:B------:R-:W-:Y:S01]  /*6500*/  R2UR UR4, R72 ;  /* 0x00000000480472ca */ /* 0x000fe200000e0000 */
[----:B------:R-:W-:Y:S01]  /*6510*/  UIADD3 UR6, UP0, UPT, UR54, 0x680, URZ ;  /* 0x0000068036067890 */ /* 0x000fe2000ff1e0ff */
[----:B------:R-:W-:Y:S03]  /*6520*/  UMOV UR43, UR36 ;  /* 0x00000024002b7c82 */ /* 0x000fe60008000000 */
[----:B------:R-:W-:Y:S08]  /*6530*/  UIADD3.X UR7, UPT, UPT, URZ, UR55, URZ, UP0, !UPT ;  /* 0x00000037ff077290 */ /* 0x000ff000087fe4ff */
[----:B------:R-:W-:Y:S09]  /*6540*/  UIADD3 UR40, UPT, UPT, UR48, 0x200, UR4 ;  /* 0x0000020030287890 */ /* 0x000ff2000fffe004 */
[----:B------:R2:W-:Y:S02]  /*6550*/  UTMASTG.3D [UR40], [UR6] ;  /* 0x00000028060073b5 */ /* 0x0005e40008010000 */
[----:B--2---:R0:W-:Y:S02]  /*6560*/  UTMACMDFLUSH ;  /* 0x00000000000079b7 */ /* 0x0041e40000000000 */
.L_x_94:
[----:B------:R-:W-:Y:S05]  /*6570*/  BSYNC.RECONVERGENT B0 ;  /* 0x0000000000007941 */ /* 0x000fea0003800200 */
.L_x_93:
[----:B------:R-:W-:Y:S01]  /*6580*/  UIADD3 UR40, UPT, UPT, UR56, 0x1, URZ ;  /* 0x0000000138287890 */ /* 0x000fe2000fffe0ff */
[----:B------:R-:W-:Y:S03]  /*6590*/  BSSY.RECONVERGENT B0, `(.L_x_95) ;  /* 0x0000005000007945 */ /* 0x000fe60003800200 */
[----:B------:R-:W-:Y:S04]  /*65a0*/  UISETP.NE.AND UP0, UPT, UR40, 0x3, UPT ;  /* 0x000000032800788c */ /* 0x000fe8000bf05270 */
[----:B------:R-:W-:Y:S01]  /*65b0*/  USEL UR43, UR40, URZ, UP0 ;  /* 0x000000ff282b7287 */ /* 0x000fe20008000000 */
[----:B------:R-:W-:Y:S11]  /*65c0*/  @P0 BRA `(.L_x_96) ;  /* 0x0000000000040947 */ /* 0x000ff60003800000 */
[----:B------:R-:W-:Y:S04]  /*65d0*/  DEPBAR.LE SB0, 0x1 ;  /* 0x000080400000791a */ /* 0x000fe80000000000 */
.L_x_96:
[----:B------:R-:W-:Y:S05]  /*65e0*/  BSYNC.RECONVERGENT B0 ;  /* 0x0000000000007941 */ /* 0x000fea0003800200 */
.L_x_95:
[----:B------:R-:W-:Y:S01]  /*65f0*/  BAR.SYNC.DEFER_BLOCKING 0x1, 0x80 ;  /* 0x0042000000007b1d */ /* 0x000fe20000010000 */
[----:B------:R-:W-:Y:S01]  /*6600*/  ISETP.NE.AND P1, PT, R104, RZ, PT ;  /* 0x000000ff6800720c */ /* 0x000fe20003f25270 */
[----:B------:R-:W-:Y:S01]  /*6610*/  UISETP.NE.AND UP0, UPT, UR50, URZ, UPT ;  /* 0x000000ff3200728c */ /* 0x000fe2000bf05270 */
[----:B------:R-:W-:Y:S11]  /*6620*/  LEA R2, R74, UR48, 0x3 ;  /* 0x000000304a027c11 */ /* 0x000ff6000f8e18ff */
[----:B------:R-:W-:Y:S01]  /*6630*/  @P1 SHF.L.U32 R3, R107, 0x1f, RZ ;  /* 0x0000001f6b031819 */ /* 0x000fe200000006ff */
[----:B------:R-:W-:Y:S06]  /*6640*/  BRA.U !UP0, `(.L_x_97) ;  /* 0x0000000108247547 */ /* 0x000fec000b800000 */
[----:B------:R-:W-:Y:S01]  /*6650*/  IMAD.U32 R4, RZ, RZ, UR49 ;  /* 0x00000031ff047e24 */ /* 0x000fe2000f8e00ff */
[----:B------:R-:W-:Y:S01]  /*6660*/  MOV R0, UR37 ;  /* 0x0000002500007c02 */ /* 0x000fe20008000f00 */
[----:B------:R-:W-:Y:S03]  /*6670*/  UIADD3 UR49, UPT, UPT, UR49, 0x1, URZ ;  /* 0x0000000131317890 */ /* 0x000fe6000fffe0ff */
[----:B------:R-:W-:Y:S01]  /*6680*/  @P1 LEA R4, R4, UR48, 0x3 ;  /* 0x0000003004041c11 */ /* 0x000fe2000f8e18ff */
[----:B------:R-:W-:Y:S04]  /*6690*/  UISETP.NE.AND UP0, UPT, UR49, 0x3, UPT ;  /* 0x000000033100788c */ /* 0x000fe8000bf05270 */
[----:B------:R-:W-:Y:S01]  /*66a0*/  @P1 VIADD R4, R4, 0x48 ;  /* 0x0000004804041836 */ /* 0x000fe20000000000 */
[----:B------:R-:W-:Y:S04]  /*66b0*/  USEL UR49, UR49, URZ, UP0 ;  /* 0x000000ff31317287 */ /* 0x000fe80008000000 */
[----:B------:R-:W-:Y:S04]  /*66c0*/  @P1 PRMT R0, R0, 0x654, R4 ;  /* 0x0000065400001816 */ /* 0x000fe80000000004 */
[----:B------:R2:W-:Y:S04]  /*66d0*/  @P1 SYNCS.ARRIVE.TRANS64.RED.A1T0 RZ, [R0+URZ], RZ ;  /* 0x000000ff00ff19a7 */ /* 0x0005e800081004ff */
.L_x_97:
[----:B------:R-:W4:Y:S01]  /*66e0*/  @P1 SYNCS.PHASECHK.TRANS64.TRYWAIT P0, [R2+URZ+0x30], R3 ;  /* 0x00003003020015a7 */ /* 0x000f2200080011ff */
[----:B------:R-:W-:Y:S01]  /*66f0*/  BSSY B1, `(.L_x_98) ;  /* 0x0000015000017945 */ /* 0x000fe20003800000 */
[----:B----4-:R-:W-:Y:S03]  /*6700*/  @P1 SEL R75, RZ, 0x1, !P0 ;  /* 0x00000001ff4b1807 */ /* 0x010fe60004000000 */
[----:B------:R-:W-:Y:S05]  /*6710*/  @!P1 BRA `(.L_x_99) ;  /* 0x0000000000489947 */ /* 0x000fea0003800000 */
[----:B------:R-:W-:Y:S01]  /*6720*/  ISETP.NE.AND P1, PT, R108, RZ, PT ;  /* 0x000000ff6c00720c */ /* 0x000fe20003f25270 */
[----:B------:R-:W-:Y:S01]  /*6730*/  BSSY B0, `(.L_x_100) ;  /* 0x000000a000007945 */ /* 0x000fe20003800000 */
[----:B------:R-:W-:Y:S11]  /*6740*/  ISETP.NE.AND P0, PT, R75, RZ, PT ;  /* 0x000000ff4b00720c */ /* 0x000ff60003f05270 */
[----:B------:R-:W-:Y:S04]  /*6750*/  @P1 IMAD R74, R74, 0x2000, R99 ;  /* 0x000020004a4a1824 */ /* 0x000fe800078e0263 */
[----:B------:R-:W-:Y:S01]  /*6760*/  @P1 IMAD.IADD R4, R106, 0x1, R74 ;  /* 0x000000016a041824 */ /* 0x000fe200078e024a */
[----:B------:R-:W-:Y:S03]  /*6770*/  @P1 IADD3 R3, PT, PT, R105, R74, RZ ;  /* 0x0000004a69031210 */ /* 0x000fe60007ffe0ff */
[----:B--2---:R-:W-:Y:S01]  /*6780*/  @P1 IMAD.IADD R0, R98, 0x1, R4 ;  /* 0x0000000162001824 */ /* 0x004fe200078e0204 */
[----:B------:R-:W-:Y:S06]  /*6790*/  @P0 BRA `(.L_x_101) ;  /* 0x00000000000c0947 */ /* 0x000fec0003800000 */
[----:B------:R-:W-:Y:S04]  /*67a0*/  SHF.L.U32 R107, R107, 0x1f, RZ ;  /* 0x0000001f6b6b7819 */ /* 0x000fe800000006ff */
[----:B------:R-:W2:Y:S02]  /*67b0*/  SYNCS.PHASECHK.TRANS64.TRYWAIT P0, [R2+URZ+0x30], R107 ;  /* 0x0000306b020075a7 */ /* 0x000ea400080011ff */
[----:B--2---:R-:W-:Y:S05]  /*67c0*/  @!P0 BRA `(.L_x_102) ;  /* 0x0000001800108947 */ /* 0x004fea0003800000 */
.L_x_101:
[----:B------:R-:W-:Y:S05]  /*67d0*/  BSYNC B0 ;  /* 0x0000000000007941 */ /* 0x000fea0003800000 */
.L_x_100:
[----:B------:R-:W-:Y:S11]  /*67e0*/  ISETP.NE.AND P0, PT, R108, RZ, PT ;  /* 0x000000ff6c00720c */ /* 0x000ff60003f05270 */
[----:B------:R-:W-:Y:S02]  /*67f0*/  @!UPT UIADD3 URZ, UPT, UPT, URZ, URZ, URZ ;  /* 0x000000fffffff290 */ /* 0x000fe4000fffe0ff */
[----:B------:R4:W1:Y:S04]  /*6800*/  @P0 LDS.128 R56, [R74] ;  /* 0x000000004a380984 */ /* 0x0008680000000c00 */
[----:B------:R4:W1:Y:S04]  /*6810*/  @P0 LDS.128 R68, [R3+0x20] ;  /* 0x0000200003440984 */ /* 0x0008680000000c00 */
[----:B------:R4:W1:Y:S04]  /*6820*/  @P0 LDS.128 R60, [R4+0x10] ;  /* 0x00001000043c0984 */ /* 0x0008680000000c00 */
[----:B------:R4:W1:Y:S02]  /*6830*/  @P0 LDS.128 R76, [R0+0x10] ;  /* 0x00001000004c0984 */ /* 0x0008640000000c00 */
.L_x_99:
[----:B------:R-:W-:Y:S05]  /*6840*/  BSYNC B1 ;  /* 0x0000000000017941 */ /* 0x000fea0003800000 */
.L_x_98:
[----:B--2-4-:R-:W-:Y:S05]  /*6850*/  VIADD R0, R48, 0x20 ;  /* 0x0000002030007836 */ /* 0x014fea0000000000 */
[----:B------:R-:W-:Y:S04]  /*6860*/  SHF.R.U32.HI R0, RZ, 0x15, R0 ;  /* 0x00000015ff007819 */ /* 0x000fe80000011600 */
[----:B------:R-:W-:Y:S11]  /*6870*/  LOP3.LUT P0, RZ, R0, 0x3, R92, 0x48, !PT ;  /* 0x0000000300ff7812 */ /* 0x000ff6000780485c */
[----:B------:R-:W-:Y:S02]  /*6880*/  @!UPT UIADD3 URZ, UPT, UPT, URZ, URZ, URZ ;  /* 0x000000fffffff290 */ /* 0x000fe4000fffe0ff */
[----:B------:R-:W-:Y:S05]  /*6890*/  @!P0 BRA `(.L_x_103) ;  /* 0x0000000000408947 */ /* 0x000fea0003800000 */
[----:B------:R-:W2:Y:S01]  /*68a0*/  LDCU.64 UR8, c[0x4][0x70] ;  /* 0x01000e00ff0877ac */ /* 0x000ea20008000a00 */
[----:B------:R-:W-:Y:S01]  /*68b0*/  MOV R3, 0x0 ;  /* 0x0000000000037802 */ /* 0x000fe20000000f00 */
[----:B------:R-:W-:Y:S02]  /*68c0*/  HFMA2 R12, -RZ, RZ, 0, 5.9604644775390625e-08 ;  /* 0x00000001ff0c7431 */ /* 0x000fe400000001ff */
[----:B-1----:R-:W-:Y:S02]  /*68d0*/  IMAD.MOV.U32 R8, RZ, RZ, 0x192 ;  /* 0x00000192ff087424 */ /* 0x002fe400078e00ff */
[----:B------:R-:W-:Y:S01]  /*68e0*/  IMAD.MOV.U32 R13, RZ, RZ, RZ ;  /* 0x000000ffff0d7224 */ /* 0x000fe200078e00ff */
[----:B------:R-:W1:Y:S01]  /*68f0*/  LDCU.64 UR6, c[0x4][0x78] ;  /* 0x01000f00ff0677ac */ /* 0x000e620008000a00 */
[----:B------:R-:W4:Y:S01]  /*6900*/  LDC.64 R2, c[0x4][R3] ;  /* 0x0100000003027b82 */ /* 0x000f220000000a00 */
[----:B------:R-:W5:Y:S01]  /*6910*/  LDCU.64 UR4, c[0x4][0x10] ;  /* 0x01000200ff0477ac */ /* 0x000f620008000a00 */
[----:B--2---:R-:W-:Y:S01]  /*6920*/  MOV R5, UR9 ;  /* 0x0000000900057c02 */ /* 0x004fe20008000f00 */
[----:B------:R-:W-:Y:S01]  /*6930*/  IMAD.U32 R4, RZ, RZ, UR8 ;  /* 0x00000008ff047e24 */ /* 0x000fe2000f8e00ff */
[----:B-1----:R-:W-:Y:S01]  /*6940*/  MOV R7, UR7 ;  /* 0x0000000700077c02 */ /* 0x002fe20008000f00 */
[----:B------:R-:W-:Y:S01]  /*6950*/  IMAD.U32 R6, RZ, RZ, UR6 ;  /* 0x00000006ff067e24 */ /* 0x000fe2000f8e00ff */
[----:B-----5:R-:W-:Y:S01]  /*6960*/  MOV R11, UR5 ;  /* 0x00000005000b7c02 */ /* 0x020fe20008000f00 */
[----:B------:R-:W-:Y:S02]  /*6970*/  IMAD.U32 R10, RZ, RZ, UR4 ;  /* 0x00000004ff0a7e24 */ /* 0x000fe4000f8e00ff */
[----:B------:R-:W-:Y:S07]  /*6980*/  LEPC R20, `(.L_x_103) ;  /* 0x000000001014794e */ /* 0x000fee0000000000 */
[----:B---34-:R-:W-:Y:S05]  /*6990*/  CALL.ABS.NOINC R2 ;  /* 0x0000000002007343 */ /* 0x018fea0003c00000 */
.L_x_103:
[----:B------:R-:W-:Y:S01]  /*69a0*/  ISETP.NE.AND P0, PT, R100, RZ, PT ;  /* 0x000000ff6400720c */ /* 0x000fe20003f05270 */
[----:B------:R-:W-:Y:S05]  /*69b0*/  WARPSYNC.ALL ;  /* 0x0000000000007948 */ /* 0x000fea0003800000 */
[----:B------:R-:W-:Y:S01]  /*69c0*/  R2UR UR4, R48 ;  /* 0x00000000300472ca */ /* 0x000fe200000e0000 */
[--C-:B-1----:R-:W-:Y:S01]  /*69d0*/  HADD2.F32 R0, -RZ, R56.reuse.H0_H0 ;  /* 0x20000038ff007230 */ /* 0x102fe20000004100 */
[----:B------:R-:W-:Y:S01]  /*69e0*/  R2UR UR5, R73 ;  /* 0x00000000490572ca */ /* 0x000fe200000e0000 */
[----:B------:R-:W-:Y:S01]  /*69f0*/  HADD2.F32 R2, -RZ, R56.H1_H1 ;  /* 0x30000038ff027230 */ /* 0x000fe20000004100 */
[----:B------:R-:W-:Y:S01]  /*6a00*/  USHF.L.U32 UR8, UR43, 0xd, URZ ;  /* 0x0000000d2b087899 */ /* 0x000fe200080006ff */
[--C-:B------:R-:W-:Y:S01]  /*6a10*/  HADD2.F32 R3, -RZ, R57.reuse.H0_H0 ;  /* 0x20000039ff037230 */ /* 0x100fe20000004100 */
[----:B------:R-:W-:Y:S01]  /*6a20*/  BSSY.RECONVERGENT B0, `(.L_x_104) ;  /* 0x000008b000007945 */ /* 0x000fe20003800200 */
[----:B------:R-:W-:Y:S02]  /*6a30*/  HADD2.F32 R48, -RZ, R57.H1_H1 ;  /* 0x30000039ff307230 */ /* 0x000fe40000004100 */
[--C-:B------:R-:W-:Y:S02]  /*6a40*/  HADD2.F32 R50, -RZ, R58.reuse.H0_H0 ;  /* 0x2000003aff327230 */ /* 0x100fe40000004100 */
[----:B------:R-:W-:Y:S02]  /*6a50*/  HADD2.F32 R51, -RZ, R58.H1_H1 ;  /* 0x3000003aff337230 */ /* 0x000fe40000004100 */
[----:B------:R-:W1:Y:S01]  /*6a60*/  LDTM.x32 R4, tmem[UR4+0x20] ;  /* 0x00002004000479ee */ /* 0x000e6200082c0000 */
[----:B------:R-:W-:Y:S01]  /*6a70*/  NOP ;  /* 0x0000000000007918 */ /* 0x000fe20000000000 */
[----:B------:R-:W-:Y:S01]  /*6a80*/  UIADD3 UR5, UPT, UPT, UR5, 0xb0, URZ ;  /* 0x000000b005057890 */ /* 0x000fe2000fffe0ff */
[--C-:B------:R-:W-:Y:S02]  /*6a90*/  HADD2.F32 R52, -RZ, R59.reuse.H0_H0 ;  /* 0x2000003bff347230 */ /* 0x100fe40000004100 */
[----:B------:R-:W-:Y:S01]  /*6aa0*/  HADD2.F32 R53, -RZ, R59.H1_H1 ;  /* 0x3000003bff357230 */ /* 0x000fe20000004100 */
[----:B------:R-:W-:Y:S01]  /*6ab0*/  UPRMT UR5, UR37, 0x654, UR5 ;  /* 0x0000065425057896 */ /* 0x000fe20008000005 */
[--C-:B------:R-:W-:Y:S02]  /*6ac0*/  HADD2.F32 R54, -RZ, R60.reuse.H0_H0 ;  /* 0x2000003cff367230 */ /* 0x100fe40000004100 */
[----:B------:R-:W-:Y:S02]  /*6ad0*/  HADD2.F32 R55, -RZ, R60.H1_H1 ;  /* 0x3000003cff377230 */ /* 0x000fe40000004100 */
[--C-:B------:R-:W-:Y:S02]  /*6ae0*/  HADD2.F32 R56, -RZ, R61.reuse.H0_H0 ;  /* 0x2000003dff387230 */ /* 0x100fe40000004100 */
[----:B------:R-:W-:Y:S02]  /*6af0*/  HADD2.F32 R57, -RZ, R61.H1_H1 ;  /* 0x3000003dff397230 */ /* 0x000fe40000004100 */
[----:B-1----:R-:W-:Y:S01]  /*6b00*/  SYNCS.ARRIVE.TRANS64.RED.A1T0 RZ, [UR5], RZ ;  /* 0x000000ffffff79a7 */ /* 0x002fe20008100405 */
[--C-:B------:R-:W-:Y:S02]  /*6b10*/  HADD2.F32 R58, -RZ, R62.reuse.H0_H0 ;  /* 0x2000003eff3a7230 */ /* 0x100fe40000004100 */
[----:B------:R-:W-:Y:S02]  /*6b20*/  HADD2.F32 R59, -RZ, R62.H1_H1 ;  /* 0x3000003eff3b7230 */ /* 0x000fe40000004100 */
[--C-:B------:R-:W-:Y:S02]  /*6b30*/  HADD2.F32 R60, -RZ, R63.reuse.H0_H0 ;  /* 0x2000003fff3c7230 */ /* 0x100fe40000004100 */
[----:B------:R-:W-:Y:S02]  /*6b40*/  HADD2.F32 R61, -RZ, R63.H1_H1 ;  /* 0x3000003fff3d7230 */ /* 0x000fe40000004100 */
[C---:B------:R-:W-:Y:S01]  /*6b50*/  FMUL R4, R47.reuse, R4 ;  /* 0x000000042f047220 */ /* 0x040fe20000400000 */
[C---:B------:R-:W-:Y:S01]  /*6b60*/  FMUL R5, R47.reuse, R5 ;  /* 0x000000052f057220 */ /* 0x040fe20000400000 */
[C---:B------:R-:W-:Y:S01]  /*6b70*/  FMUL R6, R47.reuse, R6 ;  /* 0x000000062f067220 */ /* 0x040fe20000400000 */
[----:B------:R-:W-:Y:S01]  /*6b80*/  FMUL R7, R47, R7 ;  /* 0x000000072f077220 */ /* 0x000fe20000400000 */
[C---:B------:R-:W-:Y:S01]  /*6b90*/  FFMA R4, R49.reuse, R0, R4 ;  /* 0x0000000031047223 */ /* 0x040fe20000000004 */
[C---:B------:R-:W-:Y:S01]  /*6ba0*/  FFMA R5, R49.reuse, R2, R5 ;  /* 0x0000000231057223 */ /* 0x040fe20000000005 */
[C---:B------:R-:W-:Y:S01]  /*6bb0*/  FFMA R6, R49.reuse, R3, R6 ;  /* 0x0000000331067223 */ /* 0x040fe20000000006 */
[----:B------:R-:W-:Y:S01]  /*6bc0*/  FFMA R7, R49, R48, R7 ;  /* 0x0000003031077223 */ /* 0x000fe20000000007 */
[C---:B------:R-:W-:Y:S01]  /*6bd0*/  FMUL R8, R47.reuse, R8 ;  /* 0x000000082f087220 */ /* 0x040fe20000400000 */
[----:B------:R-:W-:Y:S01]  /*6be0*/  FMUL R9, R47, R9 ;  /* 0x000000092f097220 */ /* 0x000fe20000400000 */
[----:B------:R-:W-:Y:S01]  /*6bf0*/  F2FP.F16.F32.PACK_AB R4, R5, R4 ;  /* 0x000000040504723e */ /* 0x000fe200000000ff */
[----:B------:R-:W-:Y:S01]  /*6c00*/  FMUL R0, R47, R10 ;  /* 0x0000000a2f007220 */ /* 0x000fe20000400000 */
[----:B------:R-:W-:Y:S01]  /*6c10*/  F2FP.F16.F32.PACK_AB R5, R7, R6 ;  /* 0x000000060705723e */ /* 0x000fe200000000ff */
[C---:B------:R-:W-:Y:S01]  /*6c20*/  FFMA R8, R49.reuse, R50, R8 ;  /* 0x0000003231087223 */ /* 0x040fe20000000008 */
[C---:B------:R-:W-:Y:S01]  /*6c30*/  FFMA R9, R49.reuse, R51, R9 ;  /* 0x0000003331097223 */ /* 0x040fe20000000009 */
[----:B------:R-:W-:Y:S01]  /*6c40*/  FFMA R0, R49, R52, R0 ;  /* 0x0000003431007223 */ /* 0x000fe20000000000 */
[C---:B------:R-:W-:Y:S01]  /*6c50*/  FMUL R2, R47.reuse, R11 ;  /* 0x0000000b2f027220 */ /* 0x040fe20000400000 */
[C---:B------:R-:W-:Y:S01]  /*6c60*/  FMUL R3, R47.reuse, R12 ;  /* 0x0000000c2f037220 */ /* 0x040fe20000400000 */
[----:B------:R-:W-:Y:S01]  /*6c70*/  FMUL R10, R47, R13 ;  /* 0x0000000d2f0a7220 */ /* 0x000fe20000400000 */
[----:B------:R-:W-:Y:S01]  /*6c80*/  F2FP.F16.F32.PACK_AB R6, R9, R8 ;  /* 0x000000080906723e */ /* 0x000fe200000000ff */
[C---:B------:R-:W-:Y:S01]  /*6c90*/  FFMA R2, R49.reuse, R53, R2 ;  /* 0x0000003531027223 */ /* 0x040fe20000000002 */
[C---:B------:R-:W-:Y:S01]  /*6ca0*/  FFMA R3, R49.reuse, R54, R3 ;  /* 0x0000003631037223 */ /* 0x040fe20000000003 */
[----:B------:R-:W-:Y:S01]  /*6cb0*/  FFMA R10, R49, R55, R10 ;  /* 0x00000037310a7223 */ /* 0x000fe2000000000a */
[C---:B------:R-:W-:Y:S01]  /*6cc0*/  FMUL R11, R47.reuse, R14 ;  /* 0x0000000e2f0b7220 */ /* 0x040fe20000400000 */
[C---:B------:R-:W-:Y:S01]  /*6cd0*/  FMUL R15, R47.reuse, R15 ;  /* 0x0000000f2f0f7220 */ /* 0x040fe20000400000 */
[C---:B------:R-:W-:Y:S01]  /*6ce0*/  FMUL R12, R47.reuse, R16 ;  /* 0x000000102f0c7220 */ /* 0x040fe20000400000 */
[----:B------:R-:W-:Y:S01]  /*6cf0*/  FMUL R13, R47, R17 ;  /* 0x000000112f0d7220 */ /* 0x000fe20000400000 */
[----:B------:R-:W-:Y:S01]  /*6d00*/  FFMA R11, R49, R56, R11 ;  /* 0x00000038310b7223 */ /* 0x000fe2000000000b */
[----:B------:R-:W-:Y:S01]  /*6d10*/  FMUL R14, R47, R18 ;  /* 0x000000122f0e7220 */ /* 0x000fe20000400000 */
[----:B------:R-:W-:Y:S01]  /*6d20*/  FFMA R15, R49, R57, R15 ;  /* 0x00000039310f7223 */ /* 0x000fe2000000000f */
[--C-:B------:R-:W-:Y:S02]  /*6d30*/  HADD2.F32 R62, -RZ, R68.reuse.H0_H0 ;  /* 0x20000044ff3e7230 */ /* 0x100fe40000004100 */
[----:B------:R-:W-:Y:S01]  /*6d40*/  FMUL R19, R47, R19 ;  /* 0x000000132f137220 */ /* 0x000fe20000400000 */
[----:B------:R-:W-:Y:S01]  /*6d50*/  F2FP.F16.F32.PACK_AB R7, R2, R0 ;  /* 0x000000000207723e */ /* 0x000fe200000000ff */
[----:B------:R-:W-:Y:S01]  /*6d60*/  FFMA R12, R49, R58, R12 ;  /* 0x0000003a310c7223 */ /* 0x000fe2000000000c */
[----:B------:R-:W-:Y:S02]  /*6d70*/  HADD2.F32 R63, -RZ, R68.H1_H1 ;  /* 0x30000044ff3f7230 */ /* 0x000fe40000004100 */
[----:B------:R-:W-:Y:S01]  /*6d80*/  FMUL R16, R47, R20 ;  /* 0x000000142f107220 */ /* 0x000fe20000400000 */
[----:B------:R-:W-:Y:S01]  /*6d90*/  FFMA R13, R49, R59, R13 ;  /* 0x0000003b310d7223 */ /* 0x000fe2000000000d */
[----:B------:R1:W-:Y:S01]  /*6da0*/  STS.128 [R99+UR8], R4 ;  /* 0x0000000463007988 */ /* 0x0003e20008000c08 */
[--C-:B---3--:R-:W-:Y:S02]  /*6db0*/  HADD2.F32 R64, -RZ, R69.reuse.H0_H0 ;  /* 0x20000045ff407230 */ /* 0x108fe40000004100 */
[----:B------:R-:W-:Y:S01]  /*6dc0*/  FMUL R17, R47, R21 ;  /* 0x000000152f117220 */ /* 0x000fe20000400000 */
[----:B------:R-:W-:Y:S01]  /*6dd0*/  FFMA R14, R49, R60, R14 ;  /* 0x0000003c310e7223 */ /* 0x000fe2000000000e */
[----:B------:R-:W-:Y:S02]  /*6de0*/  HADD2.F32 R65, -RZ, R69.H1_H1 ;  /* 0x30000045ff417230 */ /* 0x000fe40000004100 */
[----:B------:R-:W-:Y:S01]  /*6df0*/  FMUL R18, R47, R22 ;  /* 0x000000162f127220 */ /* 0x000fe20000400000 */
[----:B------:R-:W-:Y:S01]  /*6e00*/  FFMA R19, R49, R61, R19 ;  /* 0x0000003d31137223 */ /* 0x000fe20000000013 */
[----:B------:R-:W-:Y:S02]  /*6e10*/  HADD2.F32 R66, -RZ, R70.H0_H0 ;  /* 0x20000046ff427230 */ /* 0x000fe40000004100 */
[----:B------:R-:W-:Y:S01]  /*6e20*/  FMUL R23, R47, R23 ;  /* 0x000000172f177220 */ /* 0x000fe20000400000 */
[--C-:B------:R-:W-:Y:S02]  /*6e30*/  HADD2.F32 R74, -RZ, R78.reuse.H0_H0 ;  /* 0x2000004eff4a7230 */ /* 0x100fe40000004100 */
[----:B------:R-:W-:Y:S01]  /*6e40*/  FFMA R16, R49, R62, R16 ;  /* 0x0000003e31107223 */ /* 0x000fe20000000010 */
[----:B------:R-:W-:Y:S01]  /*6e50*/  HADD2.F32 R75, -RZ, R78.H1_H1 ;  /* 0x3000004eff4b7230 */ /* 0x000fe20000004100 */
[----:B------:R-:W-:Y:S01]  /*6e60*/  IADD3 R78, PT, PT, R99, UR8, RZ ;  /* 0x00000008634e7c10 */ /* 0x000fe2000fffe0ff */
[----:B------:R-:W-:Y:S02]  /*6e70*/  HADD2.F32 R67, -RZ, R70.H1_H1 ;  /* 0x30000046ff437230 */ /* 0x000fe40000004100 */
[----:B------:R-:W-:Y:S01]  /*6e80*/  FMUL R20, R47, R24 ;  /* 0x000000182f147220 */ /* 0x000fe20000400000 */
[----:B------:R-:W-:Y:S01]  /*6e90*/  FFMA R17, R49, R63, R17 ;  /* 0x0000003f31117223 */ /* 0x000fe20000000011 */
[--C-:B------:R-:W-:Y:S02]  /*6ea0*/  HADD2.F32 R68, -RZ, R71.reuse.H0_H0 ;  /* 0x20000047ff447230 */ /* 0x100fe40000004100 */
[----:B------:R-:W-:Y:S01]  /*6eb0*/  FMUL R21, R47, R25 ;  /* 0x000000192f157220 */ /* 0x000fe20000400000 */
[----:B------:R-:W-:Y:S01]  /*6ec0*/  FFMA R18, R49, R64, R18 ;  /* 0x0000004031127223 */ /* 0x000fe20000000012 */
[----:B------:R-:W-:Y:S02]  /*6ed0*/  HADD2.F32 R69, -RZ, R71.H1_H1 ;  /* 0x30000047ff457230 */ /* 0x000fe40000004100 */
[----:B------:R-:W-:Y:S01]  /*6ee0*/  FMUL R22, R47, R26 ;  /* 0x0000001a2f167220 */ /* 0x000fe20000400000 */
[----:B------:R-:W-:Y:S01]  /*6ef0*/  F2FP.F16.F32.PACK_AB R8, R10, R3 ;  /* 0x000000030a08723e */ /* 0x000fe200000000ff */
[----:B------:R-:W-:Y:S01]  /*6f00*/  FFMA R23, R49, R65, R23 ;  /* 0x0000004131177223 */ /* 0x000fe20000000017 */
[----:B------:R-:W-:Y:S01]  /*6f10*/  F2FP.F16.F32.PACK_AB R9, R15, R11 ;  /* 0x0000000b0f09723e */ /* 0x000fe200000000ff */
[--C-:B------:R-:W-:Y:S02]  /*6f20*/  HADD2.F32 R70, -RZ, R76.reuse.H0_H0 ;  /* 0x2000004cff467230 */ /* 0x100fe40000004100 */
[----:B------:R-:W-:Y:S01]  /*6f30*/  FMUL R27, R47, R27 ;  /* 0x0000001b2f1b7220 */ /* 0x000fe20000400000 */
[----:B------:R-:W-:Y:S01]  /*6f40*/  IADD3 R106, PT, PT, R106, R78, RZ ;  /* 0x0000004e6a6a7210 */ /* 0x000fe20007ffe0ff */
[----:B------:R-:W-:Y:S01]  /*6f50*/  FFMA R20, R49, R66, R20 ;  /* 0x0000004231147223 */ /* 0x000fe20000000014 */
[----:B------:R-:W-:Y:S01]  /*6f60*/  F2FP.F16.F32.PACK_AB R10, R13, R12 ;  /* 0x0000000c0d0a723e */ /* 0x000fe200000000ff */
[----:B------:R-:W-:Y:S01]  /*6f70*/  HADD2.F32 R71, -RZ, R76.H1_H1 ;  /* 0x3000004cff477230 */ /* 0x000fe20000004100 */
[----:B------:R-:W-:Y:S01]  /*6f80*/  F2FP.F16.F32.PACK_AB R11, R19, R14 ;  /* 0x0000000e130b723e */ /* 0x000fe200000000ff */
[----:B------:R-:W-:Y:S01]  /*6f90*/  FMUL R24, R47, R28 ;  /* 0x0000001c2f187220 */ /* 0x000fe20000400000 */
[----:B------:R-:W-:Y:S01]  /*6fa0*/  FFMA R21, R49, R67, R21 ;  /* 0x0000004331157223 */ /* 0x000fe20000000015 */
[--C-:B------:R-:W-:Y:S02]  /*6fb0*/  HADD2.F32 R72, -RZ, R77.reuse.H0_H0 ;  /* 0x2000004dff487230 */ /* 0x100fe40000004100 */
[----:B------:R-:W-:Y:S01]  /*6fc0*/  FMUL R25, R47, R29 ;  /* 0x0000001d2f197220 */ /* 0x000fe20000400000 */
[----:B------:R1:W-:Y:S01]  /*6fd0*/  STS.128 [R106+0x10], R8 ;  /* 0x000010086a007388 */ /* 0x0003e20000000c00 */
[----:B------:R-:W-:Y:S01]  /*6fe0*/  FFMA R22, R49, R68, R22 ;  /* 0x0000004431167223 */ /* 0x000fe20000000016 */
[----:B------:R-:W-:Y:S02]  /*6ff0*/  HADD2.F32 R73, -RZ, R77.H1_H1 ;  /* 0x3000004dff497230 */ /* 0x000fe40000004100 */
[----:B------:R-:W-:Y:S01]  /*7000*/  FMUL R26, R47, R30 ;  /* 0x0000001e2f1a7220 */ /* 0x000fe20000400000 */
[----:B------:R-:W-:Y:S01]  /*7010*/  FFMA R27, R49, R69, R27 ;  /* 0x00000045311b7223 */ /* 0x000fe2000000001b */
        /* <DEDUP_REMOVED lines=10> */
[----:B------:R-:W-:Y:S01]  /*70c0*/  F2FP.F16.F32.PACK_AB R17, R23, R18 ;  /* 0x000000121711723e */ /* 0x000fe200000000ff */
[----:B------:R-:W-:Y:S01]  /*70d0*/  FFMA R31, R49, R73, R31 ;  /* 0x00000049311f7223 */ /* 0x000fe2000000001f */
[----:B------:R-:W-:Y:S01]  /*70e0*/  FMUL R35, R47, R35 ;  /* 0x000000232f237220 */ /* 0x000fe20000400000 */
[----:B------:R-:W-:Y:S01]  /*70f0*/  IADD3 R105, PT, PT, R105, R78, RZ ;  /* 0x0000004e69697210 */ /* 0x000fe20007ffe0ff */
[----:B------:R-:W-:Y:S01]  /*7100*/  FFMA R28, R49, R74, R28 ;  /* 0x0000004a311c7223 */ /* 0x000fe2000000001c */
[----:B------:R-:W-:Y:S01]  /*7110*/  F2FP.F16.F32.PACK_AB R18, R21, R20 ;  /* 0x000000141512723e */ /* 0x000fe200000000ff */
[----:B------:R-:W-:Y:S01]  /*7120*/  FFMA R29, R49, R75, R29 ;  /* 0x0000004b311d7223 */ /* 0x000fe2000000001d */
[----:B------:R-:W-:Y:S01]  /*7130*/  F2FP.F16.F32.PACK_AB R19, R27, R22 ;  /* 0x000000161b13723e */ /* 0x000fe200000000ff */
[C---:B------:R-:W-:Y:S01]  /*7140*/  FFMA R30, R49.reuse, R76, R30 ;  /* 0x0000004c311e7223 */ /* 0x040fe2000000001e */
[----:B------:R-:W-:Y:S01]  /*7150*/  FFMA R35, R49, R77, R35 ;  /* 0x0000004d31237223 */ /* 0x000fe20000000023 */
[----:B------:R-:W-:Y:S02]  /*7160*/  F2FP.F16.F32.PACK_AB R24, R25, R24 ;  /* 0x000000181918723e */ /* 0x000fe400000000ff */
[----:B------:R1:W-:Y:S01]  /*7170*/  STS.128 [R105+0x20], R16 ;  /* 0x0000201069007388 */ /* 0x0003e20000000c00 */
[----:B------:R-:W-:Y:S02]  /*7180*/  F2FP.F16.F32.PACK_AB R25, R31, R26 ;  /* 0x0000001a1f19723e */ /* 0x000fe400000000ff */
[----:B------:R-:W-:Y:S02]  /*7190*/  F2FP.F16.F32.PACK_AB R26, R29, R28 ;  /* 0x0000001c1d1a723e */ /* 0x000fe400000000ff */
[----:B------:R-:W-:Y:S02]  /*71a0*/  F2FP.F16.F32.PACK_AB R27, R35, R30 ;  /* 0x0000001e231b723e */ /* 0x000fe400000000ff */
[----:B------:R-:W-:Y:S05]  /*71b0*/  IADD3 R0, PT, PT, R98, R106, RZ ;  /* 0x0000006a62007210 */ /* 0x000fea0007ffe0ff */
        /* <DEDUP_REMOVED lines=9> */
[----:B------:R-:W-:Y:S02]  /*7250*/  UIADD3 UR10, UP0, UPT, UR54, 0x680, URZ ;  /* 0x00000680360a7890 */ /* 0x000fe4000ff1e0ff */
[----:B------:R-:W-:Y:S02]  /*7260*/  UIADD3 UR5, UPT, UPT, UR41, 0x20, URZ ;  /* 0x0000002029057890 */ /* 0x000fe4000fffe0ff */
[----:B------:R-:W-:Y:S02]  /*7270*/  UIADD3 UR4, UPT, UPT, UR48, 0x200, UR8 ;  /* 0x0000020030047890 */ /* 0x000fe4000fffe008 */
[----:B------:R-:W-:Y:S01]  /*7280*/  UIADD3.X UR11, UPT, UPT, URZ, UR55, URZ, UP0, !UPT ;  /* 0x00000037ff0b7290 */ /* 0x000fe200087fe4ff */
[----:B------:R-:W-:Y:S01]  /*7290*/  UMOV UR6, UR42 ;  /* 0x0000002a00067c82 */ /* 0x000fe20008000000 */
[----:B------:R-:W-:Y:S07]  /*72a0*/  UMOV UR7, UR36 ;  /* 0x0000002400077c82 */ /* 0x000fee0008000000 */
[----:B------:R2:W-:Y:S02]  /*72b0*/  UTMASTG.3D [UR4], [UR10] ;  /* 0x000000040a0073b5 */ /* 0x0005e40008010000 */
[----:B--2---:R0:W-:Y:S02]  /*72c0*/  UTMACMDFLUSH ;  /* 0x00000000000079b7 */ /* 0x0041e40000000000 */
.L_x_105:
[----:B------:R-:W-:Y:S05]  /*72d0*/  BSYNC.RECONVERGENT B0 ;  /* 0x0000000000007941 */ /* 0x000fea0003800200 */
.L_x_104:
[----:B------:R-:W-:Y:S01]  /*72e0*/  UIADD3 UR43, UPT, UPT, UR43, 0x1, URZ ;  /* 0x000000012b2b7890 */ /* 0x000fe2000fffe0ff */
[----:B------:R-:W-:Y:S03]  /*72f0*/  BSSY.RECONVERGENT B0, `(.L_x_106) ;  /* 0x0000008000007945 */ /* 0x000fe60003800200 */
[----:B------:R-:W-:Y:S04]  /*7300*/  UISETP.NE.AND UP0, UPT, UR43, 0x3, UPT ;  /* 0x000000032b00788c */ /* 0x000fe8000bf05270 */
[----:B------:R-:W-:Y:S02]  /*7310*/  UISETP.EQ.XOR UP1, UPT, UR40, 0x3, !UP0 ;  /* 0x000000032800788c */ /* 0x000fe4000c722a70 */
[----:B------:R-:W-:Y:S02]  /*7320*/  USEL UR56, UR43, URZ, UP0 ;  /* 0x000000ff2b387287 */ /* 0x000fe40008000000 */
[----:B------:R-:W-:Y:S04]  /*7330*/  USEL UR4, URZ, 0x1, !UP1 ;  /* 0x00000001ff047887 */ /* 0x000fe8000c800000 */
[----:B------:R-:W-:Y:S01]  /*7340*/  ULOP3.LUT UR51, UR51, UR4, URZ, 0x3c, !UPT ;  /* 0x0000000433337292 */ /* 0x000fe2000f8e3cff */
[----:B------:R-:W-:Y:S11]  /*7350*/  @P0 BRA `(.L_x_107) ;  /* 0x0000000000040947 */ /* 0x000ff60003800000 */
[----:B------:R-:W-:Y:S04]  /*7360*/  DEPBAR.LE SB0, 0x1 ;  /* 0x000080400000791a */ /* 0x000fe80000000000 */
.L_x_107:
[----:B------:R-:W-:Y:S05]  /*7370*/  BSYNC.RECONVERGENT B0 ;  /* 0x0000000000007941 */ /* 0x000fea0003800200 */
.L_x_106:
[----:B------:R-:W-:Y:S01]  /*7380*/  BAR.SYNC.DEFER_BLOCKING 0x1, 0x80 ;  /* 0x0042000000007b1d */ /* 0x000fe20000010000 */
[----:B------:R-:W-:Y:S01]  /*7390*/  UISETP.NE.AND UP0, UPT, UR50, -0x2, UPT ;  /* 0xfffffffe3200788c */ /* 0x000fe2000bf05270 */
[----:B------:R-:W-:Y:S08]  /*73a0*/  IADD3 R45, PT, PT, R45, 0x1, RZ ;  /* 0x000000012d2d7810 */ /* 0x000ff00007ffe0ff */
[----:B------:R-:W-:Y:S05]  /*73b0*/  BRA.U !UP0, `(.L_x_108) ;  /* 0x0000000108287547 */ /* 0x000fea000b800000 */
[----:B------:R-:W-:Y:S01]  /*73c0*/  ISETP.NE.AND P0, PT, R104, RZ, PT ;  /* 0x000000ff6800720c */ /* 0x000fe20003f05270 */
[----:B------:R-:W-:Y:S01]  /*73d0*/  IMAD.U32 R2, RZ, RZ, UR49 ;  /* 0x00000031ff027e24 */ /* 0x000fe2000f8e00ff */
[----:B------:R-:W-:Y:S01]  /*73e0*/  UIADD3 UR49, UPT, UPT, UR49, 0x1, URZ ;  /* 0x0000000131317890 */ /* 0x000fe2000fffe0ff */
[----:B-1----:R-:W-:Y:S03]  /*73f0*/  IMAD.U32 R0, RZ, RZ, UR37 ;  /* 0x00000025ff007e24 */ /* 0x002fe6000f8e00ff */
[----:B------:R-:W-:Y:S04]  /*7400*/  UISETP.NE.AND UP0, UPT, UR49, 0x3, UPT ;  /* 0x000000033100788c */ /* 0x000fe8000bf05270 */
[----:B------:R-:W-:Y:S03]  /*7410*/  USEL UR49, UR49, URZ, UP0 ;  /* 0x000000ff31317287 */ /* 0x000fe60008000000 */
[----:B------:R-:W-:Y:S05]  /*7420*/  @P0 LEA R2, R2, UR48, 0x3 ;  /* 0x0000003002020c11 */ /* 0x000fea000f8e18ff */
[----:B------:R-:W-:Y:S05]  /*7430*/  @P0 VIADD R2, R2, 0x48 ;  /* 0x0000004802020836 */ /* 0x000fea0000000000 */
[----:B------:R-:W-:Y:S04]  /*7440*/  @P0 PRMT R0, R0, 0x654, R2 ;  /* 0x0000065400000816 */ /* 0x000fe80000000002 */
[----:B------:R2:W-:Y:S03]  /*7450*/  @P0 SYNCS.ARRIVE.TRANS64.RED.A1T0 RZ, [R0+URZ], RZ ;  /* 0x000000ff00ff09a7 */ /* 0x0005e600081004ff */
.L_x_108:
[----:B------:R-:W-:Y:S01]  /*7460*/  ISETP.NE.AND P2, PT, R101, RZ, PT ;  /* 0x000000ff6500720c */ /* 0x000fe20003f45270 */
[----:B------:R-:W-:Y:S01]  /*7470*/  UIADD3 UR50, UPT, UPT, UR50, 0x2, URZ ;  /* 0x0000000232327890 */ /* 0x000fe2000fffe0ff */
[----:B------:R-:W-:Y:S01]  /*7480*/  ISETP.NE.AND P0, PT, R103, 0x2, PT ;  /* 0x000000026700780c */ /* 0x000fe20003f05270 */
[----:B------:R-:W-:Y:S01]  /*7490*/  IMAD.IADD R14, R43, 0x1, R86 ;  /* 0x000000012b0e7824 */ /* 0x000fe200078e0256 */
[----:B------:R-:W-:Y:S01]  /*74a0*/  ISETP.NE.AND P1, PT, R45, 0x4, PT ;  /* 0x000000042d00780c */ /* 0x000fe20003f25270 */
[----:B------:R-:W-:Y:S01]  /*74b0*/  IMAD.IADD R15, R44, 0x1, R87 ;  /* 0x000000012c0f7824 */ /* 0x000fe200078e0257 */
[----:B------:R-:W-:Y:S02]  /*74c0*/  SEL R2, RZ, 0x1, P0 ;  /* 0x00000001ff027807 */ /* 0x000fe40000000000 */
[----:B-12---:R-:W-:Y:S02]  /*74d0*/  SEL R0, RZ, 0x1, P1 ;  /* 0x00000001ff007807 */ /* 0x006fe40000800000 */
[----:B------:R-:W-:Y:S02]  /*74e0*/  LOP3.LUT R96, R96, R2, RZ, 0x3c, !PT ;  /* 0x0000000260607212 */ /* 0x000fe400078e3cff */
[----:B------:R-:W-:Y:S02]  /*74f0*/  LOP3.LUT R97, R97, R0, RZ, 0x3c, !PT ;  /* 0x0000000061617212 */ /* 0x000fe400078e3cff */
[----:B------:R-:W-:Y:S02]  /*7500*/  @P2 R2UR UR36, R95 ;  /* 0x000000005f2422ca */ /* 0x000fe400000e0000 */
[----:B------:R-:W-:Y:S02]  /*7510*/  SEL R103, R103, RZ, P0 ;  /* 0x000000ff67677207 */ /* 0x000fe40000000000 */
[----:B------:R-:W-:Y:S01]  /*7520*/  SEL R45, R45, RZ, P1 ;  /* 0x000000ff2d2d7207 */ /* 0x000fe20000800000 */
[----:B------:R-:W-:Y:S10]  /*7530*/  @P2 BRA `(.L_x_109) ;  /* 0xffffffd800042947 */ /* 0x000ff4000383ffff */
[----:B------:R-:W-:-:S09]  /*7540*/  UISETP.NE.AND UP0, UPT, UR53, URZ, UPT ;  /* 0x000000ff3500728c */ /* 0x000fd2000bf05270 */
[----:B------:R-:W-:Y:S05]  /*7550*/  BRA.U !UP0, `(.L_x_110) ;  /* 0x0000000108487547 */ /* 0x000fea000b800000 */
[----:B------:R-:W1:Y:S02]  /*7560*/  LDCU.64 UR4, c[0x0][0x890] ;  /* 0x00011200ff0477ac */ /* 0x000e640008000a00 */
[----:B-1----:R-:W-:-:S04]  /*7570*/  UISETP.NE.U32.AND UP0, UPT, UR4, URZ, UPT ;  /* 0x000000ff0400728c */ /* 0x002fc8000bf05070 */
[----:B------:R-:W-:-:S09]  /*7580*/  UISETP.NE.AND.EX UP0, UPT, UR5, URZ, UPT, UP0 ;  /* 0x000000ff0500728c */ /* 0x000fd2000bf05300 */
[----:B------:R-:W-:Y:S05]  /*7590*/  BRA.U UP0, `(.L_x_111) ;  /* 0x00000001000c7547 */ /* 0x000fea000b800000 */
[----:B------:R-:W-:-:S13]  /*75a0*/  FSETP.NEU.AND P0, PT, R49, RZ, PT ;  /* 0x000000ff3100720b */ /* 0x000fda0003f0d000 */
[----:B------:R-:W-:Y:S05]  /*75b0*/  @!P0 EXIT ;  /* 0x000000000000894d */ /* 0x000fea0003800000 */
[----:B------:R-:W-:Y:S05]  /*75c0*/  BRA `(.L_x_110) ;  /* 0x00000000002c7947 */ /* 0x000fea0003800000 */
.L_x_111:
[----:B------:R-:W-:Y:S01]  /*75d0*/  ISETP.NE.AND P0, PT, R102, RZ, PT ;  /* 0x000000ff6600720c */ /* 0x000fe20003f05270 */
[----:B------:R-:W-:-:S12]  /*75e0*/  BSSY.RECONVERGENT B0, `(.L_x_110) ;  /* 0x0000009000007945 */ /* 0x000fd80003800200 */
[----:B------:R-:W-:Y:S05]  /*75f0*/  @P0 BRA `(.L_x_112) ;  /* 0x0000000000140947 */ /* 0x000fea0003800000 */
[----:B------:R-:W1:Y:S02]  /*7600*/  LDCU.64 UR4, c[0x0][0x888] ;  /* 0x00011100ff0477ac */ /* 0x000e640008000a00 */
[----:B-1----:R-:W-:-:S04]  /*7610*/  ISETP.NE.U32.AND P0, PT, RZ, UR4, PT ;  /* 0x00000004ff007c0c */ /* 0x002fc8000bf05070 */
[----:B------:R-:W-:-:S13]  /*7620*/  ISETP.NE.AND.EX P0, PT, RZ, UR5, PT, P0 ;  /* 0x00000005ff007c0c */ /* 0x000fda000bf05300 */
[----:B------:R-:W-:Y:S05]  /*7630*/  @!P0 EXIT ;  /* 0x000000000000894d */ /* 0x000fea0003800000 */
[----:B------:R-:W-:Y:S05]  /*7640*/  BRA `(.L_x_113) ;  /* 0x0000000000087947 */ /* 0x000fea0003800000 */
.L_x_112:
[----:B------:R-:W-:-:S13]  /*7650*/  FSETP.NEU.AND P0, PT, R49, RZ, PT ;  /* 0x000000ff3100720b */ /* 0x000fda0003f0d000 */
[----:B------:R-:W-:Y:S05]  /*7660*/  @!P0 EXIT ;  /* 0x000000000000894d */ /* 0x000fea0003800000 */
.L_x_113:
[----:B------:R-:W-:Y:S05]  /*7670*/  BSYNC.RECONVERGENT B0 ;  /* 0x0000000000007941 */ /* 0x000fea0003800200 */
.L_x_110:
[----:B------:R-:W-:Y:S01]  /*7680*/  ULEA UR4, UR49, UR48, 0x3 ;  /* 0x0000003031047291 */ /* 0x000fe2000f8e18ff */
[----:B------:R-:W-:-:S04]  /*7690*/  DEPBAR.LE SB0, 0x0 ;  /* 0x000080000000791a */ /* 0x000fc80000000000 */
[----:B------:R-:W-:-:S04]  /*76a0*/  UIADD3 UR4, UPT, UPT, UR4, 0x48, URZ ;  /* 0x0000004804047890 */ /* 0x000fc8000fffe0ff */
[----:B------:R-:W-:-:S09]  /*76b0*/  UPRMT UR4, UR37, 0x654, UR4 ;  /* 0x0000065425047896 */ /* 0x000fd20008000004 */
[----:B------:R-:W-:Y:S01]  /*76c0*/  SYNCS.ARRIVE.TRANS64.RED.A1T0 RZ, [UR4], RZ ;  /* 0x000000ffffff79a7 */ /* 0x000fe20008100404 */
[----:B------:R-:W-:Y:S05]  /*76d0*/  EXIT ;  /* 0x000000000000794d */ /* 0x000fea0003800000 */
.L_x_19:
[----:B--2---:R2:W1:Y:S02]  /*76e0*/  SYNCS.PHASECHK.TRANS64.TRYWAIT P0, [R2+URZ+0xe0], R3 ;  /* 0x0000e003020075a7 */ /* 0x00446400080011ff */
[----:B-1----:R-:W-:Y:S05]  /*76f0*/  @!P0 NANOSLEEP.SYNCS 0x989680 ;  /* 0x009896800000895d */ /* 0x002fea0003900000 */
[----:B------:R-:W1:Y:S02]  /*7700*/  @!P0 SYNCS.PHASECHK.TRANS64 P0, [R2+URZ+0xe0], R3 ;  /* 0x0000e003020085a7 */ /* 0x000e6400080010ff */
[----:B-1----:R-:W-:Y:S05]  /*7710*/  @!P0 BRA `(.L_x_19) ;  /* 0xfffffffc00f08947 */ /* 0x002fea000383ffff */
[----:B------:R-:W-:Y:S05]  /*7720*/  BRA `(.L_x_114) ;  /* 0xffffff9c009c7947 */ /* 0x000fea000383ffff */
.L_x_22:
[----:B-1----:R-:W-:-:S07]  /*7730*/  MOV R2, UR33 ;  /* 0x0000002100027c02 */ /* 0x002fce0008000f00 */
.L_x_115:
[----:B-1----:R1:W2:Y:S02]  /*7740*/  SYNCS.PHASECHK.TRANS64.TRYWAIT P0, [R2+URZ+0x18], R4 ;  /* 0x00001804020075a7 */ /* 0x0022a400080011ff */
[----:B--2---:R-:W-:Y:S05]  /*7750*/  @!P0 NANOSLEEP.SYNCS 0x989680 ;  /* 0x009896800000895d */ /* 0x004fea0003900000 */
[----:B------:R-:W2:Y:S02]  /*7760*/  @!P0 SYNCS.PHASECHK.TRANS64 P0, [R2+URZ+0x18], R4 ;  /* 0x00001804020085a7 */ /* 0x000ea400080010ff */
[----:B--2---:R-:W-:Y:S05]  /*7770*/  @!P0 BRA `(.L_x_115) ;  /* 0xfffffffc00f08947 */ /* 0x004fea000383ffff */
[----:B------:R-:W-:Y:S05]  /*7780*/  BRA `(.L_x_21) ;  /* 0xffffff9c00ec7947 */ /* 0x000fea000383ffff */
.L_x_28:
[----:B-1----:R-:W-:-:S07]  /*7790*/  MOV R2, UR33 ;  /* 0x0000002100027c02 */ /* 0x002fce0008000f00 */
.L_x_116:
[----:B-1----:R1:W2:Y:S02]  /*77a0*/  SYNCS.PHASECHK.TRANS64.TRYWAIT P0, [R2+URZ+0x18], R4 ;  /* 0x00001804020075a7 */ /* 0x0022a400080011ff */
[----:B--2---:R-:W-:Y:S05]  /*77b0*/  @!P0 NANOSLEEP.SYNCS 0x989680 ;  /* 0x009896800000895d */ /* 0x004fea0003900000 */
[----:B------:R-:W2:Y:S02]  /*77c0*/  @!P0 SYNCS.PHASECHK.TRANS64 P0, [R2+URZ+0x18], R4 ;  /* 0x00001804020085a7 */ /* 0x000ea400080010ff */
[----:B--2---:R-:W-:Y:S05]  /*77d0*/  @!P0 BRA `(.L_x_116) ;  /* 0xfffffffc00f08947 */ /* 0x004fea000383ffff */
[----:B------:R-:W-:Y:S05]  /*77e0*/  BRA `(.L_x_27) ;  /* 0xffffffa000c47947 */ /* 0x000fea000383ffff */
.L_x_32:
[----:B-1----:R1:W2:Y:S02]  /*77f0*/  SYNCS.PHASECHK.TRANS64.TRYWAIT P0, [R2+URZ+0x70], R3 ;  /* 0x00007003020075a7 */ /* 0x0022a400080011ff */
[----:B--2---:R-:W-:Y:S05]  /*7800*/  @!P0 NANOSLEEP.SYNCS 0x989680 ;  /* 0x009896800000895d */ /* 0x004fea0003900000 */
[----:B------:R-:W2:Y:S02]  /*7810*/  @!P0 SYNCS.PHASECHK.TRANS64 P0, [R2+URZ+0x70], R3 ;  /* 0x00007003020085a7 */ /* 0x000ea400080010ff */
[----:B--2---:R-:W-:Y:S05]  /*7820*/  @!P0 BRA `(.L_x_32) ;  /* 0xfffffffc00f08947 */ /* 0x004fea000383ffff */
[----:B------:R-:W-:Y:S05]  /*7830*/  BRA `(.L_x_117) ;  /* 0xffffffa4007c7947 */ /* 0x000fea000383ffff */
.L_x_36:
[----:B----4-:R-:W-:-:S07]  /*7840*/  MOV R0, UR5 ;  /* 0x0000000500007c02 */ /* 0x010fce0008000f00 */
.L_x_118:
[----:B-1----:R1:W2:Y:S02]  /*7850*/  SYNCS.PHASECHK.TRANS64.TRYWAIT P0, [R0+URZ], R2 ;  /* 0x00000002000075a7 */ /* 0x0022a400080011ff */
[----:B--2---:R-:W-:Y:S05]  /*7860*/  @!P0 NANOSLEEP.SYNCS 0x989680 ;  /* 0x009896800000895d */ /* 0x004fea0003900000 */
[----:B------:R-:W2:Y:S02]  /*7870*/  @!P0 SYNCS.PHASECHK.TRANS64 P0, [R0+URZ], R2 ;  /* 0x00000002000085a7 */ /* 0x000ea400080010ff */
[----:B--2---:R-:W-:Y:S05]  /*7880*/  @!P0 BRA `(.L_x_118) ;  /* 0xfffffffc00f08947 */ /* 0x004fea000383ffff */
[----:B------:R-:W-:Y:S05]  /*7890*/  BRA `(.L_x_119) ;  /* 0xffffffa800ec7947 */ /* 0x000fea000383ffff */
.L_x_37:
[----:B----4-:R-:W-:-:S07]  /*78a0*/  MOV R0, UR5 ;  /* 0x0000000500007c02 */ /* 0x010fce0008000f00 */
.L_x_120:
[----:B-1----:R1:W2:Y:S02]  /*78b0*/  SYNCS.PHASECHK.TRANS64.TRYWAIT P0, [R0+URZ], R2 ;  /* 0x00000002000075a7 */ /* 0x0022a400080011ff */
[----:B--2---:R-:W-:Y:S05]  /*78c0*/  @!P0 NANOSLEEP.SYNCS 0x989680 ;  /* 0x009896800000895d */ /* 0x004fea0003900000 */
[----:B------:R-:W2:Y:S02]  /*78d0*/  @!P0 SYNCS.PHASECHK.TRANS64 P0, [R0+URZ], R2 ;  /* 0x00000002000085a7 */ /* 0x000ea400080010ff */
[----:B--2---:R-:W-:Y:S05]  /*78e0*/  @!P0 BRA `(.L_x_120) ;  /* 0xfffffffc00f08947 */ /* 0x004fea000383ffff */
[----:B------:R-:W-:Y:S05]  /*78f0*/  BRA `(.L_x_121) ;  /* 0xffffffa800f87947 */ /* 0x000fea000383ffff */
.L_x_40:
[----:B-1----:R1:W2:Y:S02]  /*7900*/  SYNCS.PHASECHK.TRANS64.TRYWAIT P0, [R0+URZ+0xd0], R4 ;  /* 0x0000d004000075a7 */ /* 0x0022a400080011ff */
[----:B--2---:R-:W-:Y:S05]  /*7910*/  @!P0 NANOSLEEP.SYNCS 0x989680 ;  /* 0x009896800000895d */ /* 0x004fea0003900000 */
[----:B------:R-:W2:Y:S02]  /*7920*/  @!P0 SYNCS.PHASECHK.TRANS64 P0, [R0+URZ+0xd0], R4 ;  /* 0x0000d004000085a7 */ /* 0x000ea400080010ff */
[----:B--2---:R-:W-:Y:S05]  /*7930*/  @!P0 BRA `(.L_x_40) ;  /* 0xfffffffc00f08947 */ /* 0x004fea000383ffff */
[----:B------:R-:W-:Y:S05]  /*7940*/  BRA `(.L_x_122) ;  /* 0xffffffac00547947 */ /* 0x000fea000383ffff */
.L_x_41:
[----:B------:R-:W-:-:S07]  /*7950*/  MOV R0, UR5 ;  /* 0x0000000500007c02 */ /* 0x000fce0008000f00 */
.L_x_123:
[----:B-1----:R1:W2:Y:S02]  /*7960*/  SYNCS.PHASECHK.TRANS64.TRYWAIT P0, [R0+URZ+0x80], R5 ;  /* 0x00008005000075a7 */ /* 0x0022a400080011ff */
[----:B--2---:R-:W-:Y:S05]  /*7970*/  @!P0 NANOSLEEP.SYNCS 0x989680 ;  /* 0x009896800000895d */ /* 0x004fea0003900000 */
[----:B------:R-:W2:Y:S02]  /*7980*/  @!P0 SYNCS.PHASECHK.TRANS64 P0, [R0+URZ+0x80], R5 ;  /* 0x00008005000085a7 */ /* 0x000ea400080010ff */
[----:B--2---:R-:W-:Y:S05]  /*7990*/  @!P0 BRA `(.L_x_123) ;  /* 0xfffffffc00f08947 */ /* 0x004fea000383ffff */
[----:B------:R-:W-:Y:S05]  /*79a0*/  BRA `(.L_x_124) ;  /* 0xffffffac00647947 */ /* 0x000fea000383ffff */
.L_x_42:
[----:B-1----:R1:W2:Y:S02]  /*79b0*/  SYNCS.PHASECHK.TRANS64.TRYWAIT P1, [R0+URZ+0x70], R4 ;  /* 0x00007004000075a7 */ /* 0x0022a400080211ff */
[----:B--2---:R-:W-:Y:S05]  /*79c0*/  @!P1 NANOSLEEP.SYNCS 0x989680 ;  /* 0x009896800000995d */ /* 0x004fea0003900000 */
[----:B------:R-:W2:Y:S02]  /*79d0*/  @!P1 SYNCS.PHASECHK.TRANS64 P1, [R0+URZ+0x70], R4 ;  /* 0x00007004000095a7 */ /* 0x000ea400080210ff */
[----:B--2---:R-:W-:Y:S05]  /*79e0*/  @!P1 BRA `(.L_x_42) ;  /* 0xfffffffc00f09947 */ /* 0x004fea000383ffff */
[----:B------:R-:W-:Y:S05]  /*79f0*/  BRA `(.L_x_125) ;  /* 0xffffffac00947947 */ /* 0x000fea000383ffff */
.L_x_45:
[----:B------:R-:W-:-:S07]  /*7a00*/  MOV R0, UR5 ;  /* 0x0000000500007c02 */ /* 0x000fce0008000f00 */
.L_x_126:
[----:B-1----:R1:W2:Y:S02]  /*7a10*/  SYNCS.PHASECHK.TRANS64.TRYWAIT P0, [R0+URZ+0x80], R2 ;  /* 0x00008002000075a7 */ /* 0x0022a400080011ff */
[----:B--2---:R-:W-:Y:S05]  /*7a20*/  @!P0 NANOSLEEP.SYNCS 0x989680 ;  /* 0x009896800000895d */ /* 0x004fea0003900000 */
[----:B------:R-:W2:Y:S02]  /*7a30*/  @!P0 SYNCS.PHASECHK.TRANS64 P0, [R0+URZ+0x80], R2 ;  /* 0x00008002000085a7 */ /* 0x000ea400080010ff */
[----:B--2---:R-:W-:Y:S05]  /*7a40*/  @!P0 BRA `(.L_x_126) ;  /* 0xfffffffc00f08947 */ /* 0x004fea000383ffff */
[----:B------:R-:W-:Y:S05]  /*7a50*/  BRA `(.L_x_44) ;  /* 0xffffffac00e87947 */ /* 0x000fea000383ffff */
.L_x_52:
[----:B-1----:R1:W2:Y:S02]  /*7a60*/  SYNCS.PHASECHK.TRANS64.TRYWAIT P1, [R0+URZ+0x70], R2 ;  /* 0x00007002000075a7 */ /* 0x0022a400080211ff */
[----:B--2---:R-:W-:Y:S05]  /*7a70*/  @!P1 NANOSLEEP.SYNCS 0x989680 ;  /* 0x009896800000995d */ /* 0x004fea0003900000 */
[----:B------:R-:W2:Y:S02]  /*7a80*/  @!P1 SYNCS.PHASECHK.TRANS64 P1, [R0+URZ+0x70], R2 ;  /* 0x00007002000095a7 */ /* 0x000ea400080210ff */
[----:B--2---:R-:W-:Y:S05]  /*7a90*/  @!P1 BRA `(.L_x_52) ;  /* 0xfffffffc00f09947 */ /* 0x004fea000383ffff */
[----:B------:R-:W-:Y:S05]  /*7aa0*/  BRA `(.L_x_127) ;  /* 0xffffffb400787947 */ /* 0x000fea000383ffff */
.L_x_53:
[----:B------:R-:W-:-:S07]  /*7ab0*/  MOV R2, UR6 ;  /* 0x0000000600027c02 */ /* 0x000fce0008000f00 */
.L_x_128:
[----:B-1----:R1:W2:Y:S02]  /*7ac0*/  SYNCS.PHASECHK.TRANS64.TRYWAIT P0, [R2+URZ+0xb0], R0 ;  /* 0x0000b000020075a7 */ /* 0x0022a400080011ff */
[----:B--2---:R-:W-:Y:S05]  /*7ad0*/  @!P0 NANOSLEEP.SYNCS 0x989680 ;  /* 0x009896800000895d */ /* 0x004fea0003900000 */
[----:B------:R-:W2:Y:S02]  /*7ae0*/  @!P0 SYNCS.PHASECHK.TRANS64 P0, [R2+URZ+0xb0], R0 ;  /* 0x0000b000020085a7 */ /* 0x000ea400080010ff */
[----:B--2---:R-:W-:Y:S05]  /*7af0*/  @!P0 BRA `(.L_x_128) ;  /* 0xfffffffc00f08947 */ /* 0x004fea000383ffff */
[----:B------:R-:W-:Y:S05]  /*7b00*/  BRA `(.L_x_129) ;  /* 0xffffffb400b07947 */ /* 0x000fea000383ffff */
.L_x_56:
[----:B------:R-:W-:Y:S07]  /*7b10*/  MOV R0, UR11 ;  /* 0x0000000b00007c02 */ /* 0x000fee0008000f00 */
.L_x_130:
[----:B-1----:R1:W2:Y:S02]  /*7b20*/  SYNCS.PHASECHK.TRANS64.TRYWAIT P0, [R0+URZ], R2 ;  /* 0x00000002000075a7 */ /* 0x0022a400080011ff */
[----:B--2---:R-:W-:Y:S05]  /*7b30*/  @!P0 NANOSLEEP.SYNCS 0x989680 ;  /* 0x009896800000895d */ /* 0x004fea0003900000 */
[----:B------:R-:W2:Y:S02]  /*7b40*/  @!P0 SYNCS.PHASECHK.TRANS64 P0, [R0+URZ], R2 ;  /* 0x00000002000085a7 */ /* 0x000ea400080010ff */
[----:B--2---:R-:W-:Y:S05]  /*7b50*/  @!P0 BRA `(.L_x_130) ;  /* 0xfffffffc00f08947 */ /* 0x004fea000383ffff */
[----:B------:R-:W-:Y:S05]  /*7b60*/  BRA `(.L_x_55) ;  /* 0xffffffb400cc7947 */ /* 0x000fea000383ffff */
.L_x_59:
[----:B------:R-:W-:-:S07]  /*7b70*/  MOV R0, UR6 ;  /* 0x0000000600007c02 */ /* 0x000fce0008000f00 */
.L_x_131:
[----:B--2---:R2:W4:Y:S02]  /*7b80*/  SYNCS.PHASECHK.TRANS64.TRYWAIT P0, [R0+URZ], R2 ;  /* 0x00000002000075a7 */ /* 0x00452400080011ff */
[----:B----4-:R-:W-:Y:S05]  /*7b90*/  @!P0 NANOSLEEP.SYNCS 0x989680 ;  /* 0x009896800000895d */ /* 0x010fea0003900000 */
[----:B------:R-:W4:Y:S02]  /*7ba0*/  @!P0 SYNCS.PHASECHK.TRANS64 P0, [R0+URZ], R2 ;  /* 0x00000002000085a7 */ /* 0x000f2400080010ff */
[----:B----4-:R-:W-:Y:S05]  /*7bb0*/  @!P0 BRA `(.L_x_131) ;  /* 0xfffffffc00f08947 */ /* 0x010fea000383ffff */
[----:B------:R-:W-:Y:S05]  /*7bc0*/  BRA `(.L_x_132) ;  /* 0xffffffb800f87947 */ /* 0x000fea000383ffff */
.L_x_60:
[----:B------:R-:W-:-:S07]  /*7bd0*/  MOV R0, UR6 ;  /* 0x0000000600007c02 */ /* 0x000fce0008000f00 */
.L_x_133:
[----:B-1----:R1:W2:Y:S02]  /*7be0*/  SYNCS.PHASECHK.TRANS64.TRYWAIT P0, [R0+URZ], R3 ;  /* 0x00000003000075a7 */ /* 0x0022a400080011ff */
[----:B--2---:R-:W-:Y:S05]  /*7bf0*/  @!P0 NANOSLEEP.SYNCS 0x989680 ;  /* 0x009896800000895d */ /* 0x004fea0003900000 */
[----:B------:R-:W2:Y:S02]  /*7c00*/  @!P0 SYNCS.PHASECHK.TRANS64 P0, [R0+URZ], R3 ;  /* 0x00000003000085a7 */ /* 0x000ea400080010ff */
[----:B--2---:R-:W-:Y:S05]  /*7c10*/  @!P0 BRA `(.L_x_133) ;  /* 0xfffffffc00f08947 */ /* 0x004fea000383ffff */
[----:B------:R-:W-:Y:S05]  /*7c20*/  BRA `(.L_x_134) ;  /* 0xffffffbc00047947 */ /* 0x000fea000383ffff */
.L_x_61:
[----:B------:R-:W-:-:S07]  /*7c30*/  MOV R0, UR6 ;  /* 0x0000000600007c02 */ /* 0x000fce0008000f00 */
.L_x_135:
[----:B-1----:R1:W2:Y:S02]  /*7c40*/  SYNCS.PHASECHK.TRANS64.TRYWAIT P0, [R0+URZ], R3 ;  /* 0x00000003000075a7 */ /* 0x0022a400080011ff */
[----:B--2---:R-:W-:Y:S05]  /*7c50*/  @!P0 NANOSLEEP.SYNCS 0x989680 ;  /* 0x009896800000895d */ /* 0x004fea0003900000 */
[----:B------:R-:W2:Y:S02]  /*7c60*/  @!P0 SYNCS.PHASECHK.TRANS64 P0, [R0+URZ], R3 ;  /* 0x00000003000085a7 */ /* 0x000ea400080010ff */
[----:B--2---:R-:W-:Y:S05]  /*7c70*/  @!P0 BRA `(.L_x_135) ;  /* 0xfffffffc00f08947 */ /* 0x004fea000383ffff */
[----:B------:R-:W-:Y:S05]  /*7c80*/  BRA `(.L_x_136) ;  /* 0xffffffbc00107947 */ /* 0x000fea000383ffff */
.L_x_62:
[----:B-1----:R-:W-:-:S07]  /*7c90*/  MOV R0, UR7 ;  /* 0x0000000700007c02 */ /* 0x002fce0008000f00 */
.L_x_137:
[----:B-1----:R1:W2:Y:S02]  /*7ca0*/  SYNCS.PHASECHK.TRANS64.TRYWAIT P0, [R0+URZ], R2 ;  /* 0x00000002000075a7 */ /* 0x0022a400080011ff */
[----:B--2---:R-:W-:Y:S05]  /*7cb0*/  @!P0 NANOSLEEP.SYNCS 0x989680 ;  /* 0x009896800000895d */ /* 0x004fea0003900000 */
[----:B------:R-:W2:Y:S02]  /*7cc0*/  @!P0 SYNCS.PHASECHK.TRANS64 P0, [R0+URZ], R2 ;  /* 0x00000002000085a7 */ /* 0x000ea400080010ff */
[----:B--2---:R-:W-:Y:S05]  /*7cd0*/  @!P0 BRA `(.L_x_137) ;  /* 0xfffffffc00f08947 */ /* 0x004fea000383ffff */
[----:B------:R-:W-:Y:S05]  /*7ce0*/  BRA `(.L_x_138) ;  /* 0xffffffbc001c7947 */ /* 0x000fea000383ffff */
.L_x_67:
[----:B--2---:R2:W3:Y:S02]  /*7cf0*/  SYNCS.PHASECHK.TRANS64.TRYWAIT P0, [R0+URZ+0x70], R2 ;  /* 0x00007002000075a7 */ /* 0x0044e400080011ff */
[----:B---3--:R-:W-:Y:S05]  /*7d00*/  @!P0 NANOSLEEP.SYNCS 0x989680 ;  /* 0x009896800000895d */ /* 0x008fea0003900000 */
[----:B------:R-:W3:Y:S02]  /*7d10*/  @!P0 SYNCS.PHASECHK.TRANS64 P0, [R0+URZ+0x70], R2 ;  /* 0x00007002000085a7 */ /* 0x000ee400080010ff */
[----:B---3--:R-:W-:Y:S05]  /*7d20*/  @!P0 BRA `(.L_x_67) ;  /* 0xfffffffc00f08947 */ /* 0x008fea000383ffff */
[----:B------:R-:W-:Y:S05]  /*7d30*/  BRA `(.L_x_139) ;  /* 0xffffffc000187947 */ /* 0x000fea000383ffff */
.L_x_70:
[----:B------:R-:W-:Y:S07]  /*7d40*/  MOV R0, UR7 ;  /* 0x0000000700007c02 */ /* 0x000fee0008000f00 */
.L_x_140:
[----:B--2---:R2:W3:Y:S02]  /*7d50*/  SYNCS.PHASECHK.TRANS64.TRYWAIT P0, [R0+URZ+0x68], R2 ;  /* 0x00006802000075a7 */ /* 0x0044e400080011ff */
[----:B---3--:R-:W-:Y:S05]  /*7d60*/  @!P0 NANOSLEEP.SYNCS 0x989680 ;  /* 0x009896800000895d */ /* 0x008fea0003900000 */
[----:B------:R-:W3:Y:S02]  /*7d70*/  @!P0 SYNCS.PHASECHK.TRANS64 P0, [R0+URZ+0x68], R2 ;  /* 0x00006802000085a7 */ /* 0x000ee400080010ff */
[----:B---3--:R-:W-:Y:S05]  /*7d80*/  @!P0 BRA `(.L_x_140) ;  /* 0xfffffffc00f08947 */ /* 0x008fea000383ffff */
[----:B------:R-:W-:Y:S05]  /*7d90*/  BRA `(.L_x_69) ;  /* 0xffffffc000f87947 */ /* 0x000fea000383ffff */
.L_x_73:
[----:B------:R-:W-:Y:S07]  /*7da0*/  MOV R0, UR15 ;  /* 0x0000000f00007c02 */ /* 0x000fee0008000f00 */
.L_x_141:
[----:B-1----:R1:W2:Y:S02]  /*7db0*/  SYNCS.PHASECHK.TRANS64.TRYWAIT P0, [R0+URZ+0x48], R9 ;  /* 0x00004809000075a7 */ /* 0x0022a400080011ff */
[----:B--2---:R-:W-:Y:S05]  /*7dc0*/  @!P0 NANOSLEEP.SYNCS 0x989680 ;  /* 0x009896800000895d */ /* 0x004fea0003900000 */
[----:B------:R-:W2:Y:S02]  /*7dd0*/  @!P0 SYNCS.PHASECHK.TRANS64 P0, [R0+URZ+0x48], R9 ;  /* 0x00004809000085a7 */ /* 0x000ea400080010ff */
[----:B--2---:R-:W-:Y:S05]  /*7de0*/  @!P0 BRA `(.L_x_141) ;  /* 0xfffffffc00f08947 */ /* 0x004fea000383ffff */
[----:B------:R-:W-:Y:S05]  /*7df0*/  BRA `(.L_x_142) ;  /* 0xffffffc400707947 */ /* 0x000fea000383ffff */
.L_x_74:
[----:B------:R-:W-:Y:S07]  /*7e00*/  MOV R0, UR13 ;  /* 0x0000000d00007c02 */ /* 0x000fee0008000f00 */
.L_x_143:
[----:B-1----:R1:W2:Y:S02]  /*7e10*/  SYNCS.PHASECHK.TRANS64.TRYWAIT P0, [R0+URZ+0x48], R14 ;  /* 0x0000480e000075a7 */ /* 0x0022a400080011ff */
[----:B--2---:R-:W-:Y:S05]  /*7e20*/  @!P0 NANOSLEEP.SYNCS 0x989680 ;  /* 0x009896800000895d */ /* 0x004fea0003900000 */
[----:B------:R-:W2:Y:S02]  /*7e30*/  @!P0 SYNCS.PHASECHK.TRANS64 P0, [R0+URZ+0x48], R14 ;  /* 0x0000480e000085a7 */ /* 0x000ea400080010ff */
[----:B--2---:R-:W-:Y:S05]  /*7e40*/  @!P0 BRA `(.L_x_143) ;  /* 0xfffffffc00f08947 */ /* 0x004fea000383ffff */
[----:B------:R-:W-:Y:S05]  /*7e50*/  BRA `(.L_x_144) ;  /* 0xffffffc800107947 */ /* 0x000fea000383ffff */
.L_x_76:
[----:B------:R-:W-:-:S07]  /*7e60*/  MOV R0, UR4 ;  /* 0x0000000400007c02 */ /* 0x000fce0008000f00 */
.L_x_145:
[----:B-1----:R1:W3:Y:S02]  /*7e70*/  SYNCS.PHASECHK.TRANS64.TRYWAIT P0, [R0+URZ], R2 ;  /* 0x00000002000075a7 */ /* 0x0022e400080011ff */
[----:B---3--:R-:W-:Y:S05]  /*7e80*/  @!P0 NANOSLEEP.SYNCS 0x989680 ;  /* 0x009896800000895d */ /* 0x008fea0003900000 */
[----:B------:R-:W3:Y:S02]  /*7e90*/  @!P0 SYNCS.PHASECHK.TRANS64 P0, [R0+URZ], R2 ;  /* 0x00000002000085a7 */ /* 0x000ee400080010ff */
[----:B---3--:R-:W-:Y:S05]  /*7ea0*/  @!P0 BRA `(.L_x_145) ;  /* 0xfffffffc00f08947 */ /* 0x008fea000383ffff */
[----:B------:R-:W-:Y:S05]  /*7eb0*/  BRA `(.L_x_146) ;  /* 0xffffffc8009c7947 */ /* 0x000fea000383ffff */
.L_x_77:
[----:B------:R-:W-:-:S07]  /*7ec0*/  MOV R0, UR4 ;  /* 0x0000000400007c02 */ /* 0x000fce0008000f00 */
.L_x_147:
[----:B-1----:R1:W3:Y:S02]  /*7ed0*/  SYNCS.PHASECHK.TRANS64.TRYWAIT P0, [R0+URZ], R2 ;  /* 0x00000002000075a7 */ /* 0x0022e400080011ff */
[----:B---3--:R-:W-:Y:S05]  /*7ee0*/  @!P0 NANOSLEEP.SYNCS 0x989680 ;  /* 0x009896800000895d */ /* 0x008fea0003900000 */
[----:B------:R-:W3:Y:S02]  /*7ef0*/  @!P0 SYNCS.PHASECHK.TRANS64 P0, [R0+URZ], R2 ;  /* 0x00000002000085a7 */ /* 0x000ee400080010ff */
[----:B---3--:R-:W-:Y:S05]  /*7f00*/  @!P0 BRA `(.L_x_147) ;  /* 0xfffffffc00f08947 */ /* 0x008fea000383ffff */
[----:B------:R-:W-:Y:S05]  /*7f10*/  BRA `(.L_x_148) ;  /* 0xffffffc800a87947 */ /* 0x000fea000383ffff */
.L_x_79:
[----:B--2---:R2:W4:Y:S02]  /*7f20*/  SYNCS.PHASECHK.TRANS64.TRYWAIT P0, [R0+URZ+0x70], R2 ;  /* 0x00007002000075a7 */ /* 0x00452400080011ff */
[----:B----4-:R-:W-:Y:S05]  /*7f30*/  @!P0 NANOSLEEP.SYNCS 0x989680 ;  /* 0x009896800000895d */ /* 0x010fea0003900000 */
[----:B------:R-:W4:Y:S02]  /*7f40*/  @!P0 SYNCS.PHASECHK.TRANS64 P0, [R0+URZ+0x70], R2 ;  /* 0x00007002000085a7 */ /* 0x000f2400080010ff */
[----:B----4-:R-:W-:Y:S05]  /*7f50*/  @!P0 BRA `(.L_x_79) ;  /* 0xfffffffc00f08947 */ /* 0x010fea000383ffff */
[----:B------:R-:W-:Y:S05]  /*7f60*/  BRA `(.L_x_149) ;  /* 0xffffffcc008c7947 */ /* 0x000fea000383ffff */
.L_x_89:
[----:B-1----:R1:W3:Y:S02]  /*7f70*/  SYNCS.PHASECHK.TRANS64.TRYWAIT P1, [R0+URZ+0x30], R3 ;  /* 0x00003003000075a7 */ /* 0x0022e400080211ff */
[----:B---3--:R-:W-:Y:S05]  /*7f80*/  @!P1 NANOSLEEP.SYNCS 0x989680 ;  /* 0x009896800000995d */ /* 0x008fea0003900000 */
[----:B------:R-:W3:Y:S02]  /*7f90*/  @!P1 SYNCS.PHASECHK.TRANS64 P1, [R0+URZ+0x30], R3 ;  /* 0x00003003000095a7 */ /* 0x000ee400080210ff */
[----:B---3--:R-:W-:Y:S05]  /*7fa0*/  @!P1 BRA `(.L_x_89) ;  /* 0xfffffffc00f09947 */ /* 0x008fea000383ffff */
[----:B------:R-:W-:Y:S05]  /*7fb0*/  BRA `(.L_x_88) ;  /* 0xffffffd800bc7947 */ /* 0x000fea000383ffff */
.L_x_91:
[----:B-1----:R1:W4:Y:S02]  /*7fc0*/  SYNCS.PHASECHK.TRANS64.TRYWAIT P0, [R73+URZ+0x90], R2 ;  /* 0x00009002490075a7 */ /* 0x00232400080011ff */
[----:B----4-:R-:W-:Y:S05]  /*7fd0*/  @!P0 NANOSLEEP.SYNCS 0x989680 ;  /* 0x009896800000895d */ /* 0x010fea0003900000 */
[----:B------:R-:W4:Y:S02]  /*7fe0*/  @!P0 SYNCS.PHASECHK.TRANS64 P0, [R73+URZ+0x90], R2 ;  /* 0x00009002490085a7 */ /* 0x000f2400080010ff */
[----:B----4-:R-:W-:Y:S05]  /*7ff0*/  @!P0 BRA `(.L_x_91) ;  /* 0xfffffffc00f08947 */ /* 0x010fea000383ffff */
[----:B------:R-:W-:Y:S05]  /*8000*/  BRA `(.L_x_90) ;  /* 0xffffffd800f47947 */ /* 0x000fea000383ffff */
.L_x_102:
[----:B--2---:R2:W4:Y:S02]  /*8010*/  SYNCS.PHASECHK.TRANS64.TRYWAIT P0, [R2+URZ+0x30], R107 ;  /* 0x0000306b020075a7 */ /* 0x00452400080011ff */
[----:B----4-:R-:W-:Y:S05]  /*8020*/  @!P0 NANOSLEEP.SYNCS 0x989680 ;  /* 0x009896800000895d */ /* 0x010fea0003900000 */
[----:B------:R-:W4:Y:S02]  /*8030*/  @!P0 SYNCS.PHASECHK.TRANS64 P0, [R2+URZ+0x30], R107 ;  /* 0x0000306b020085a7 */ /* 0x000f2400080010ff */
[----:B----4-:R-:W-:Y:S05]  /*8040*/  @!P0 BRA `(.L_x_102) ;  /* 0xfffffffc00f08947 */ /* 0x010fea000383ffff */
[----:B------:R-:W-:Y:S05]  /*8050*/  BRA `(.L_x_101) ;  /* 0xffffffe400dc7947 */ /* 0x000fea000383ffff */
        .weak           $__internal_0_$__cuda_sm10x_tcgen05_guardrail_trap_col_being_dealloced_not_returned_by_alloc
        .type           $__internal_0_$__cuda_sm10x_tcgen05_guardrail_trap_col_being_dealloced_not_returned_by_alloc,@function
        .size           $__internal_0_$__cuda_sm10x_tcgen05_guardrail_trap_col_being_dealloced_not_returned_by_alloc,($__internal_1_$__cuda_sm10x_tcgen05_guardrail_trap_phase_invalid_during_alloc - $__internal_0_$__cuda_sm10x_tcgen05_guardrail_trap_col_being_dealloced_not_returned_by_alloc)
$__internal_0_$__cuda_sm10x_tcgen05_guardrail_trap_col_being_dealloced_not_returned_by_alloc:
[----:B------:R-:W-:Y:S05]  /*8060*/  BPT.TRAP 0x1 ;  /* 0x000000040000795c */ /* 0x000fea0000300000 */
[----:B------:R-:W-:-:S04]  /*8070*/  HFMA2 R3, -RZ, RZ, 0, 0 ;  /* 0x00000000ff037431 */ /* 0x000fc800000001ff */
[----:B------:R-:W-:Y:S05]  /*8080*/  RET.REL.NODEC R2 `(_ZN7cutlass13device_kernelINS_4gemm6kernel13GemmUniversalIN4cute5tupleIJiiiiEEENS1_10collective13CollectiveMmaINS1_35MainloopSm100TmaUmmaWarpSpecializedILi3ELi2ELi4ENS5_IJNS4_1CILi1EEESB_SB_EEEEENS5_IJNSA_ILi128EEENSA_ILi64EEESE_EEENS_6half_tENS5_IJlSB_lEEESH_SI_NS4_8TiledMMAINS4_8MMA_AtomIJNS4_20SM100_MMA_F16BF16_SSISH_SH_fLi128ELi64ELNS4_4UMMA5MajorE0ELSN_0ELNSM_7ScaleInE0ELSO_0EEEEEENS4_6LayoutISC_NS5_IJNSA_ILi0EEESS_SS_EEEEENS5_IJNS4_10UnderscoreESV_SV_EEEEENS4_13SM90_TMA_LOADENS4_14ComposedLayoutINS4_7SwizzleILi3ELi4ELi3EEENS4_18smem_ptr_flag_bitsILi16EEENSR_INS5_IJNSA_ILi8EEESF_EEENS5_IJSF_SB_EEEEEEEvNS4_8identityESY_S18_vS19_EENS_8epilogue10collective18CollectiveEpilogueINS1B_23Sm100TmaWarpSpecializedILi3ELi2ELi32ELb1ELb0EEEJSG_NS5_IJNSR_ISE_SB_EENSR_INSA_ILi32EEESB_EEEEESH_SI_SH_SI_NS1B_6fusion15FusionCallbacksIS1F_NS1K_17LinearCombinationISH_fSH_fLNS_15FloatRoundStyleE2EEESG_S1J_JEEENS4_5SM1004TMEM4LOAD26SM100_TMEM_LOAD_32dp32b32xESY_NSZ_INS10_ILi2ELi4ELi3EEES13_NSR_INS5_IJS14_S1H_EEENS5_IJS1H_SB_EEEEEEENS4_39AutoVectorizingCopyWithAssumedAlignmentILi128EEENS4_14SM90_TMA_STOREES1Y_S20_S20_EEEvvEEEEvNT_6ParamsE) ;  /* 0xffffff7c02dc7950 */ /* 0x000fea0003c3ffff */
        .weak           $__internal_1_$__cuda_sm10x_tcgen05_guardrail_trap_phase_invalid_during_alloc
        .type           $__internal_1_$__cuda_sm10x_tcgen05_guardrail_trap_phase_invalid_during_alloc,@function
        .size           $__internal_1_$__cuda_sm10x_tcgen05_guardrail_trap_phase_invalid_during_alloc,($__internal_2_$__cuda_sm10x_tcgen05_guardrail_trap_unallocated_columns_being_dealloced - $__internal_1_$__cuda_sm10x_tcgen05_guardrail_trap_phase_invalid_during_alloc)
$__internal_1_$__cuda_sm10x_tcgen05_guardrail_trap_phase_invalid_during_alloc:
[----:B------:R-:W-:Y:S05]  /*8090*/  BPT.TRAP 0x1 ;  /* 0x000000040000795c */ /* 0x000fea0000300000 */
[----:B------:R-:W-:-:S04]  /*80a0*/  MOV R3, 0x0 ;  /* 0x0000000000037802 */ /* 0x000fc80000000f00 */
[----:B------:R-:W-:Y:S05]  /*80b0*/  RET.REL.NODEC R2 `(_ZN7cutlass13device_kernelINS_4gemm6kernel13GemmUniversalIN4cute5tupleIJiiiiEEENS1_10collective13CollectiveMmaINS1_35MainloopSm100TmaUmmaWarpSpecializedILi3ELi2ELi4ENS5_IJNS4_1CILi1EEESB_SB_EEEEENS5_IJNSA_ILi128EEENSA_ILi64EEESE_EEENS_6half_tENS5_IJlSB_lEEESH_SI_NS4_8TiledMMAINS4_8MMA_AtomIJNS4_20SM100_MMA_F16BF16_SSISH_SH_fLi128ELi64ELNS4_4UMMA5MajorE0ELSN_0ELNSM_7ScaleInE0ELSO_0EEEEEENS4_6LayoutISC_NS5_IJNSA_ILi0EEESS_SS_EEEEENS5_IJNS4_10UnderscoreESV_SV_EEEEENS4_13SM90_TMA_LOADENS4_14ComposedLayoutINS4_7SwizzleILi3ELi4ELi3EEENS4_18smem_ptr_flag_bitsILi16EEENSR_INS5_IJNSA_ILi8EEESF_EEENS5_IJSF_SB_EEEEEEEvNS4_8identityESY_S18_vS19_EENS_8epilogue10collective18CollectiveEpilogueINS1B_23Sm100TmaWarpSpecializedILi3ELi2ELi32ELb1ELb0EEEJSG_NS5_IJNSR_ISE_SB_EENSR_INSA_ILi32EEESB_EEEEESH_SI_SH_SI_NS1B_6fusion15FusionCallbacksIS1F_NS1K_17LinearCombinationISH_fSH_fLNS_15FloatRoundStyleE2EEESG_S1J_JEEENS4_5SM1004TMEM4LOAD26SM100_TMEM_LOAD_32dp32b32xESY_NSZ_INS10_ILi2ELi4ELi3EEES13_NSR_INS5_IJS14_S1H_EEENS5_IJS1H_SB_EEEEEEENS4_39AutoVectorizingCopyWithAssumedAlignmentILi128EEENS4_14SM90_TMA_STOREES1Y_S20_S20_EEEvvEEEEvNT_6ParamsE) ;  /* 0xffffff7c02d07950 */ /* 0x000fea0003c3ffff */
        .weak           $__internal_2_$__cuda_sm10x_tcgen05_guardrail_trap_unallocated_columns_being_dealloced
        .type           $__internal_2_$__cuda_sm10x_tcgen05_guardrail_trap_unallocated_columns_being_dealloced,@function
        .size           $__internal_2_$__cuda_sm10x_tcgen05_guardrail_trap_unallocated_columns_being_dealloced,(.L_x_151 - $__internal_2_$__cuda_sm10x_tcgen05_guardrail_trap_unallocated_columns_being_dealloced)
$__internal_2_$__cuda_sm10x_tcgen05_guardrail_trap_unallocated_columns_being_dealloced:
[----:B------:R-:W-:Y:S05]  /*80c0*/  BPT.TRAP 0x1 ;  /* 0x000000040000795c */ /* 0x000fea0000300000 */
[----:B------:R-:W-:-:S04]  /*80d0*/  HFMA2 R3, -RZ, RZ, 0, 0 ;  /* 0x00000000ff037431 */ /* 0x000fc800000001ff */
[----:B------:R-:W-:Y:S05]  /*80e0*/  RET.REL.NODEC R2 `(_ZN7cutlass13device_kernelINS_4gemm6kernel13GemmUniversalIN4cute5tupleIJiiiiEEENS1_10collective13CollectiveMmaINS1_35MainloopSm100TmaUmmaWarpSpecializedILi3ELi2ELi4ENS5_IJNS4_1CILi1EEESB_SB_EEEEENS5_IJNSA_ILi128EEENSA_ILi64EEESE_EEENS_6half_tENS5_IJlSB_lEEESH_SI_NS4_8TiledMMAINS4_8MMA_AtomIJNS4_20SM100_MMA_F16BF16_SSISH_SH_fLi128ELi64ELNS4_4UMMA5MajorE0ELSN_0ELNSM_7ScaleInE0ELSO_0EEEEEENS4_6LayoutISC_NS5_IJNSA_ILi0EEESS_SS_EEEEENS5_IJNS4_10UnderscoreESV_SV_EEEEENS4_13SM90_TMA_LOADENS4_14ComposedLayoutINS4_7SwizzleILi3ELi4ELi3EEENS4_18smem_ptr_flag_bitsILi16EEENSR_INS5_IJNSA_ILi8EEESF_EEENS5_IJSF_SB_EEEEEEEvNS4_8identityESY_S18_vS19_EENS_8epilogue10collective18CollectiveEpilogueINS1B_23Sm100TmaWarpSpecializedILi3ELi2ELi32ELb1ELb0EEEJSG_NS5_IJNSR_ISE_SB_EENSR_INSA_ILi32EEESB_EEEEESH_SI_SH_SI_NS1B_6fusion15FusionCallbacksIS1F_NS1K_17LinearCombinationISH_fSH_fLNS_15FloatRoundStyleE2EEESG_S1J_JEEENS4_5SM1004TMEM4LOAD26SM100_TMEM_LOAD_32dp32b32xESY_NSZ_INS10_ILi2ELi4ELi3EEES13_NSR_INS5_IJS14_S1H_EEENS5_IJS1H_SB_EEEEEEENS4_39AutoVectorizingCopyWithAssumedAlignmentILi128EEENS4_14SM90_TMA_STOREES1Y_S20_S20_EEEvvEEEEvNT_6ParamsE) ;  /* 0xffffff7c02c47950 */ /* 0x000fea0003c3ffff */
.L_x_150:
[----:B------:R-:W-:-:S00]  /*80f0*/  BRA `(.L_x_150) ;  /* 0xfffffffc00fc7947 */ /* 0x000fc0000383ffff */
[----:B------:R-:W-:-:S00]  /*8100*/  NOP ;  /* 0x0000000000007918 */ /* 0x000fc00000000000 */
[----:B------:R-:W-:-:S00]  /*8110*/  NOP ;  /* 0x0000000000007918 */ /* 0x000fc00000000000 */
[----:B------:R-:W-:-:S00]  /*8120*/  NOP ;  /* 0x0000000000007918 */ /* 0x000fc00000000000 */
[----:B------:R-:W-:-:S00]  /*8130*/  NOP ;  /* 0x0000000000007918 */ /* 0x000fc00000000000 */
[----:B------:R-:W-:-:S00]  /*8140*/  NOP ;  /* 0x0000000000007918 */ /* 0x000fc00000000000 */
[----:B------:R-:W-:-:S00]  /*8150*/  NOP ;  /* 0x0000000000007918 */ /* 0x000fc00000000000 */
[----:B------:R-:W-:-:S00]  /*8160*/  NOP ;  /* 0x0000000000007918 */ /* 0x000fc00000000000 */
[----:B------:R-:W-:-:S00]  /*8170*/  NOP ;  /* 0x0000000000007918 */ /* 0x000fc00000000000 */
.L_x_151:


//--------------------- .nv.global.init           --------------------------
	.section	.nv.global.init,"aw",@progbits
.nv.global.init:
	.type		$str$27,@object
	.size		$str$27,($str$28 - $str$27)
$str$27:
        /*0000*/ 	.byte	0x28, 0x61, 0x64, 0x64, 0x72, 0x65, 0x73, 0x73, 0x20, 0x26, 0x20, 0x6d, 0x61, 0x73, 0x6b, 0x29
        /*0010*/ 	.byte	0x20, 0x3d, 0x3d, 0x20, 0x30, 0x00
	.type		$str$28,@object
	.size		$str$28,($str$26 - $str$28)
$str$28:
        /*0016*/ 	.byte	0x2f, 0x74, 0x6d, 0x70, 0x2f, 0x63, 0x75, 0x74, 0x6c, 0x61, 0x73, 0x73, 0x5f, 0x73, 0x77, 0x65
        /*0026*/ 	.byte	0x65, 0x70, 0x5f, 0x73, 0x72, 0x63, 0x2f, 0x69, 0x6e, 0x63, 0x6c, 0x75, 0x64, 0x65, 0x2f, 0x63
        /*0036*/ 	.byte	0x75, 0x74, 0x65, 0x2f, 0x70, 0x6f, 0x69, 0x6e, 0x74, 0x65, 0x72, 0x5f, 0x66, 0x6c, 0x61, 0x67
        /*0046*/ 	.byte	0x67, 0x65, 0x64, 0x2e, 0x68, 0x70, 0x70, 0x00
	.type		$str$26,@object
	.size		$str$26,($str$25 - $str$26)
$str$26:
        /*004e*/ 	.byte	0x2f, 0x74, 0x6d, 0x70, 0x2f, 0x63, 0x75, 0x74, 0x6c, 0x61, 0x73, 0x73, 0x5f, 0x73, 0x77, 0x65
        /*005e*/ 	.byte	0x65, 0x70, 0x5f, 0x73, 0x72, 0x63, 0x2f, 0x69, 0x6e, 0x63, 0x6c, 0x75, 0x64, 0x65, 0x2f, 0x63
        /*006e*/ 	.byte	0x75, 0x74, 0x65, 0x2f, 0x61, 0x74, 0x6f, 0x6d, 0x2f, 0x63, 0x6f, 0x70, 0x79, 0x5f, 0x74, 0x72
        /*007e*/ 	.byte	0x61, 0x69, 0x74, 0x73, 0x5f, 0x73, 0x6d, 0x31, 0x30, 0x30, 0x2e, 0x68, 0x70, 0x70, 0x00
	.type		$str$25,@object
	.size		$str$25,(__unnamed_1 - $str$25)
$str$25:
        /*008d*/ 	.byte	0x28, 0x28, 0x75, 0x69, 0x6e, 0x74, 0x33, 0x32, 0x5f, 0x74, 0x28, 0x74, 0x68, 0x72, 0x65, 0x61
        /*009d*/ 	.byte	0x64, 0x49, 0x64, 0x78, 0x2e, 0x78, 0x29, 0x20, 0x2f, 0x20, 0x33, 0x32, 0x29, 0x20, 0x25, 0x20
        /*00ad*/ 	.byte	0x34, 0x29, 0x20, 0x3d, 0x3d, 0x20, 0x28, 0x28, 0x28, 0x74, 0x6d, 0x65, 0x6d, 0x5f, 0x61, 0x64
        /*00bd*/ 	.byte	0x64, 0x72, 0x20, 0x3e, 0x3e, 0x20, 0x31, 0x36, 0x29, 0x20, 0x2f, 0x20, 0x33, 0x32, 0x29, 0x20
        /*00cd*/ 	.byte	0x25, 0x20, 0x34, 0x29, 0x00
	.type		__unnamed_1,@object
	.size		__unnamed_1,(__unnamed_2 - __unnamed_1)
__unnamed_1:
        /*00d2*/ 	.byte	0x61, 0x75, 0x74, 0x6f, 0x20, 0x63, 0x75, 0x74, 0x65, 0x3a, 0x3a, 0x61, 0x73, 0x5f, 0x70, 0x6f
        /* <DEDUP_REMOVED lines=24> */
        /*0262*/ 	.byte	0x3e, 0x3e, 0x3e, 0x3e, 0x5d, 0x00
	.type		__unnamed_2,@object
	.size		__unnamed_2,(.L_2 - __unnamed_2)
__unnamed_2:
        /* <DEDUP_REMOVED lines=42> */
        /*0508*/ 	.byte	0x3e, 0x3e, 0x5d, 0x00
.L_2:


//--------------------- .nv.shared._ZN7cutlass13device_kernelINS_4gemm6kernel13GemmUniversalIN4cute5tupleIJiiiiEEENS1_10collective13CollectiveMmaINS1_35MainloopSm100TmaUmmaWarpSpecializedILi3ELi2ELi4ENS5_IJNS4_1CILi1EEESB_SB_EEEEENS5_IJNSA_ILi128EEENSA_ILi64EEESE_EEENS_6half_tENS5_IJlSB_lEEESH_SI_NS4_8TiledMMAINS4_8MMA_AtomIJNS4_20SM100_MMA_F16BF16_SSISH_SH_fLi128ELi64ELNS4_4UMMA5MajorE0ELSN_0ELNSM_7ScaleInE0ELSO_0EEEEEENS4_6LayoutISC_NS5_IJNSA_ILi0EEESS_SS_EEEEENS5_IJNS4_10UnderscoreESV_SV_EEEEENS4_13SM90_TMA_LOADENS4_14ComposedLayoutINS4_7SwizzleILi3ELi4ELi3EEENS4_18smem_ptr_flag_bitsILi16EEENSR_INS5_IJNSA_ILi8EEESF_EEENS5_IJSF_SB_EEEEEEEvNS4_8identityESY_S18_vS19_EENS_8epilogue10collective18CollectiveEpilogueINS1B_23Sm100TmaWarpSpecializedILi3ELi2ELi32ELb1ELb0EEEJSG_NS5_IJNSR_ISE_SB_EENSR_INSA_ILi32EEESB_EEEEESH_SI_SH_SI_NS1B_6fusion15FusionCallbacksIS1F_NS1K_17LinearCombinationISH_fSH_fLNS_15FloatRoundStyleE2EEESG_S1J_JEEENS4_5SM1004TMEM4LOAD26SM100_TMEM_LOAD_32dp32b32xESY_NSZ_INS10_ILi2ELi4ELi3EEES13_NSR_INS5_IJS14_S1H_EEENS5_IJS1H_SB_EEEEEEENS4_39AutoVectorizingCopyWithAssumedAlignmentILi128EEENS4_14SM90_TMA_STOREES1Y_S20_S20_EEEvvEEEEvNT_6ParamsE --------------------------
	.section	.nv.shared._ZN7cutlass13device_kernelINS_4gemm6kernel13GemmUniversalIN4cute5tupleIJiiiiEEENS1_10collective13CollectiveMmaINS1_35MainloopSm100TmaUmmaWarpSpecializedILi3ELi2ELi4ENS5_IJNS4_1CILi1EEESB_SB_EEEEENS5_IJNSA_ILi128EEENSA_ILi64EEESE_EEENS_6half_tENS5_IJlSB_lEEESH_SI_NS4_8TiledMMAINS4_8MMA_AtomIJNS4_20SM100_MMA_F16BF16_SSISH_SH_fLi128ELi64ELNS4_4UMMA5MajorE0ELSN_0ELNSM_7ScaleInE0ELSO_0EEEEEENS4_6LayoutISC_NS5_IJNSA_ILi0EEESS_SS_EEEEENS5_IJNS4_10UnderscoreESV_SV_EEEEENS4_13SM90_TMA_LOADENS4_14ComposedLayoutINS4_7SwizzleILi3ELi4ELi3EEENS4_18smem_ptr_flag_bitsILi16EEENSR_INS5_IJNSA_ILi8EEESF_EEENS5_IJSF_SB_EEEEEEEvNS4_8identityESY_S18_vS19_EENS_8epilogue10collective18CollectiveEpilogueINS1B_23Sm100TmaWarpSpecializedILi3ELi2ELi32ELb1ELb0EEEJSG_NS5_IJNSR_ISE_SB_EENSR_INSA_ILi32EEESB_EEEEESH_SI_SH_SI_NS1B_6fusion15FusionCallbacksIS1F_NS1K_17LinearCombinationISH_fSH_fLNS_15FloatRoundStyleE2EEESG_S1J_JEEENS4_5SM1004TMEM4LOAD26SM100_TMEM_LOAD_32dp32b32xESY_NSZ_INS10_ILi2ELi4ELi3EEES13_NSR_INS5_IJS14_S1H_EEENS5_IJS1H_SB_EEEEEEENS4_39AutoVectorizingCopyWithAssumedAlignmentILi128EEENS4_14SM90_TMA_STOREES1Y_S20_S20_EEEvvEEEEvNT_6ParamsE,"aw",@nobits
	.sectionflags	@""
	.align	16
	.zero		1024


//--------------------- .nv.shared.reserved.0     --------------------------
	.section	.nv.shared.reserved.0,"aw",@nobits
	.weak		__nv_reservedSMEM_offset_0_alias
	.size		__nv_reservedSMEM_offset_0_alias, 0, 64
	.other		__nv_reservedSMEM_offset_0_alias,@"STO_CUDA_RESERVED_SHARED STV_DEFAULT"
__nv_reservedSMEM_offset_0_alias:
	.zero		0
.nv.shared.reserved.0:
	.zero		64
	.weak		__nv_reservedSMEM_tcgen05_partition
	.type		__nv_reservedSMEM_tcgen05_partition,@object
	.size		__nv_reservedSMEM_tcgen05_partition,(.L_0 - __nv_reservedSMEM_tcgen05_partition)
__nv_reservedSMEM_tcgen05_partition:
	.zero		32
.L_0:


//--------------------- .nv.global                --------------------------
	.section	.nv.global,"aw",@nobits
.nv.global:
	.type		_ZN40_INTERNAL_1d604e6c_4_k_cu_95fb083c_263904cute1_E,@object
	.size		_ZN40_INTERNAL_1d604e6c_4_k_cu_95fb083c_263904cute1_E,(_ZN40_INTERNAL_1d604e6c_4_k_cu_95fb083c_263904cuda3std3__45__cpo6cbeginE - _ZN40_INTERNAL_1d604e6c_4_k_cu_95fb083c_263904cute1_E)
_ZN40_INTERNAL_1d604e6c_4_k_cu_95fb083c_263904cute1_E:
	.zero		1
	.type		_ZN40_INTERNAL_1d604e6c_4_k_cu_95fb083c_263904cuda3std3__45__cpo6cbeginE,@object
	.size		_ZN40_INTERNAL_1d604e6c_4_k_cu_95fb083c_263904cuda3std3__45__cpo6cbeginE,(_ZN40_INTERNAL_1d604e6c_4_k_cu_95fb083c_263904cuda3std3__48in_placeE - _ZN40_INTERNAL_1d604e6c_4_k_cu_95fb083c_263904cuda3std3__45__cpo6cbeginE)
_ZN40_INTERNAL_1d604e6c_4_k_cu_95fb083c_263904cuda3std3__45__cpo6cbeginE:
	.zero		1
	.type		_ZN40_INTERNAL_1d604e6c_4_k_cu_95fb083c_263904cuda3std3__48in_placeE,@object
	.size		_ZN40_INTERNAL_1d604e6c_4_k_cu_95fb083c_263904cuda3std3__48in_placeE,(_ZN40_INTERNAL_1d604e6c_4_k_cu_95fb083c_263904cuda3std6ranges3__45__cpo9iter_moveE - _ZN40_INTERNAL_1d604e6c_4_k_cu_95fb083c_263904cuda3std3__48in_placeE)
_ZN40_INTERNAL_1d604e6c_4_k_cu_95fb083c_263904cuda3std3__48in_placeE:
	.zero		1
	.type		_ZN40_INTERNAL_1d604e6c_4_k_cu_95fb083c_263904cuda3std6ranges3__45__cpo9iter_moveE,@object
	.size		_ZN40_INTERNAL_1d604e6c_4_k_cu_95fb083c_263904cuda3std6ranges3__45__cpo9iter_moveE,(_ZN40_INTERNAL_1d604e6c_4_k_cu_95fb083c_263904cuda3std3__45__cpo5beginE - _ZN40_INTERNAL_1d604e6c_4_k_cu_95fb083c_263904cuda3std6ranges3__45__cpo9iter_moveE)
_ZN40_INTERNAL_1d604e6c_4_k_cu_95fb083c_263904cuda3std6ranges3__45__cpo9iter_moveE:
	.zero		1
	.type		_ZN40_INTERNAL_1d604e6c_4_k_cu_95fb083c_263904cuda3std3__45__cpo5beginE,@object
	.size		_ZN40_INTERNAL_1d604e6c_4_k_cu_95fb083c_263904cuda3std3__45__cpo5beginE,(_ZN40_INTERNAL_1d604e6c_4_k_cu_95fb083c_263904cuda3std3__442_GLOBAL__N__1d604e6c_4_k_cu_95fb083c_263906ignoreE - _ZN40_INTERNAL_1d604e6c_4_k_cu_95fb083c_263904cuda3std3__45__cpo5beginE)
_ZN40_INTERNAL_1d604e6c_4_k_cu_95fb083c_263904cuda3std3__45__cpo5beginE:
	.zero		1
	.type		_ZN40_INTERNAL_1d604e6c_4_k_cu_95fb083c_263904cuda3std3__442_GLOBAL__N__1d604e6c_4_k_cu_95fb083c_263906ignoreE,@object
	.size		_ZN40_INTERNAL_1d604e6c_4_k_cu_95fb083c_263904cuda3std3__442_GLOBAL__N__1d604e6c_4_k_cu_95fb083c_263906ignoreE,(_ZN40_INTERNAL_1d604e6c_4_k_cu_95fb083c_263904cute7productE - _ZN40_INTERNAL_1d604e6c_4_k_cu_95fb083c_263904cuda3std3__442_GLOBAL__N__1d604e6c_4_k_cu_95fb083c_263906ignoreE)
_ZN40_INTERNAL_1d604e6c_4_k_cu_95fb083c_263904cuda3std3__442_GLOBAL__N__1d604e6c_4_k_cu_95fb083c_263906ignoreE:
	.zero		1
	.type		_ZN40_INTERNAL_1d604e6c_4_k_cu_95fb083c_263904cute7productE,@object
	.size		_ZN40_INTERNAL_1d604e6c_4_k_cu_95fb083c_263904cute7productE,(_ZN40_INTERNAL_1d604e6c_4_k_cu_95fb083c_263904cuda3std3__45__cpo3endE - _ZN40_INTERNAL_1d604e6c_4_k_cu_95fb083c_263904cute7productE)
_ZN40_INTERNAL_1d604e6c_4_k_cu_95fb083c_263904cute7productE:
	.zero		1
	.type		_ZN40_INTERNAL_1d604e6c_4_k_cu_95fb083c_263904cuda3std3__45__cpo3endE,@object
	.size		_ZN40_INTERNAL_1d604e6c_4_k_cu_95fb083c_263904cuda3std3__45__cpo3endE,(_ZN40_INTERNAL_1d604e6c_4_k_cu_95fb083c_263904cuda3std3__419piecewise_constructE - _ZN40_INTERNAL_1d604e6c_4_k_cu_95fb083c_263904cuda3std3__45__cpo3endE)
_ZN40_INTERNAL_1d604e6c_4_k_cu_95fb083c_263904cuda3std3__45__cpo3endE:
	.zero		1
	.type		_ZN40_INTERNAL_1d604e6c_4_k_cu_95fb083c_263904cuda3std3__419piecewise_constructE,@object
	.size		_ZN40_INTERNAL_1d604e6c_4_k_cu_95fb083c_263904cuda3std3__419piecewise_constructE,(_ZN40_INTERNAL_1d604e6c_4_k_cu_95fb083c_263904cuda3std3__45__cpo4cendE - _ZN40_INTERNAL_1d604e6c_4_k_cu_95fb083c_263904cuda3std3__419piecewise_constructE)
_ZN40_INTERNAL_1d604e6c_4_k_cu_95fb083c_263904cuda3std3__419piecewise_constructE:
	.zero		1
	.type		_ZN40_INTERNAL_1d604e6c_4_k_cu_95fb083c_263904cuda3std3__45__cpo4cendE,@object
	.size		_ZN40_INTERNAL_1d604e6c_4_k_cu_95fb083c_263904cuda3std3__45__cpo4cendE,(_ZN40_INTERNAL_1d604e6c_4_k_cu_95fb083c_263904cuda3std6ranges3__45__cpo4swapE - _ZN40_INTERNAL_1d604e6c_4_k_cu_95fb083c_263904cuda3std3__45__cpo4cendE)
_ZN40_INTERNAL_1d604e6c_4_k_cu_95fb083c_263904cuda3std3__45__cpo4cendE:
	.zero		1
	.type		_ZN40_INTERNAL_1d604e6c_4_k_cu_95fb083c_263904cuda3std6ranges3__45__cpo4swapE,@object
	.size		_ZN40_INTERNAL_1d604e6c_4_k_cu_95fb083c_263904cuda3std6ranges3__45__cpo4swapE,(.L_10 - _ZN40_INTERNAL_1d604e6c_4_k_cu_95fb083c_263904cuda3std6ranges3__45__cpo4swapE)
_ZN40_INTERNAL_1d604e6c_4_k_cu_95fb083c_263904cuda3std6ranges3__45__cpo4swapE:
	.zero		1
.L_10:


//--------------------- .nv.constant0._ZN7cutlass13device_kernelINS_4gemm6kernel13GemmUniversalIN4cute5tupleIJiiiiEEENS1_10collective13CollectiveMmaINS1_35MainloopSm100TmaUmmaWarpSpecializedILi3ELi2ELi4ENS5_IJNS4_1CILi1EEESB_SB_EEEEENS5_IJNSA_ILi128EEENSA_ILi64EEESE_EEENS_6half_tENS5_IJlSB_lEEESH_SI_NS4_8TiledMMAINS4_8MMA_AtomIJNS4_20SM100_MMA_F16BF16_SSISH_SH_fLi128ELi64ELNS4_4UMMA5MajorE0ELSN_0ELNSM_7ScaleInE0ELSO_0EEEEEENS4_6LayoutISC_NS5_IJNSA_ILi0EEESS_SS_EEEEENS5_IJNS4_10UnderscoreESV_SV_EEEEENS4_13SM90_TMA_LOADENS4_14ComposedLayoutINS4_7SwizzleILi3ELi4ELi3EEENS4_18smem_ptr_flag_bitsILi16EEENSR_INS5_IJNSA_ILi8EEESF_EEENS5_IJSF_SB_EEEEEEEvNS4_8identityESY_S18_vS19_EENS_8epilogue10collective18CollectiveEpilogueINS1B_23Sm100TmaWarpSpecializedILi3ELi2ELi32ELb1ELb0EEEJSG_NS5_IJNSR_ISE_SB_EENSR_INSA_ILi32EEESB_EEEEESH_SI_SH_SI_NS1B_6fusion15FusionCallbacksIS1F_NS1K_17LinearCombinationISH_fSH_fLNS_15FloatRoundStyleE2EEESG_S1J_JEEENS4_5SM1004TMEM4LOAD26SM100_TMEM_LOAD_32dp32b32xESY_NSZ_INS10_ILi2ELi4ELi3EEES13_NSR_INS5_IJS14_S1H_EEENS5_IJS1H_SB_EEEEEEENS4_39AutoVectorizingCopyWithAssumedAlignmentILi128EEENS4_14SM90_TMA_STOREES1Y_S20_S20_EEEvvEEEEvNT_6ParamsE --------------------------
	.section	.nv.constant0._ZN7cutlass13device_kernelINS_4gemm6kernel13GemmUniversalIN4cute5tupleIJiiiiEEENS1_10collective13CollectiveMmaINS1_35MainloopSm100TmaUmmaWarpSpecializedILi3ELi2ELi4ENS5_IJNS4_1CILi1EEESB_SB_EEEEENS5_IJNSA_ILi128EEENSA_ILi64EEESE_EEENS_6half_tENS5_IJlSB_lEEESH_SI_NS4_8TiledMMAINS4_8MMA_AtomIJNS4_20SM100_MMA_F16BF16_SSISH_SH_fLi128ELi64ELNS4_4UMMA5MajorE0ELSN_0ELNSM_7ScaleInE0ELSO_0EEEEEENS4_6LayoutISC_NS5_IJNSA_ILi0EEESS_SS_EEEEENS5_IJNS4_10UnderscoreESV_SV_EEEEENS4_13SM90_TMA_LOADENS4_14ComposedLayoutINS4_7SwizzleILi3ELi4ELi3EEENS4_18smem_ptr_flag_bitsILi16EEENSR_INS5_IJNSA_ILi8EEESF_EEENS5_IJSF_SB_EEEEEEEvNS4_8identityESY_S18_vS19_EENS_8epilogue10collective18CollectiveEpilogueINS1B_23Sm100TmaWarpSpecializedILi3ELi2ELi32ELb1ELb0EEEJSG_NS5_IJNSR_ISE_SB_EENSR_INSA_ILi32EEESB_EEEEESH_SI_SH_SI_NS1B_6fusion15FusionCallbacksIS1F_NS1K_17LinearCombinationISH_fSH_fLNS_15FloatRoundStyleE2EEESG_S1J_JEEENS4_5SM1004TMEM4LOAD26SM100_TMEM_LOAD_32dp32b32xESY_NSZ_INS10_ILi2ELi4ELi3EEES13_NSR_INS5_IJS14_S1H_EEENS5_IJS1H_SB_EEEEEEENS4_39AutoVectorizingCopyWithAssumedAlignmentILi128EEENS4_14SM90_TMA_STOREES1Y_S20_S20_EEEvvEEEEvNT_6ParamsE,"a",@progbits
	.sectionflags	@""
	.align	4
.nv.constant0._ZN7cutlass13device_kernelINS_4gemm6kernel13GemmUniversalIN4cute5tupleIJiiiiEEENS1_10collective13CollectiveMmaINS1_35MainloopSm100TmaUmmaWarpSpecializedILi3ELi2ELi4ENS5_IJNS4_1CILi1EEESB_SB_EEEEENS5_IJNSA_ILi128EEENSA_ILi64EEESE_EEENS_6half_tENS5_IJlSB_lEEESH_SI_NS4_8TiledMMAINS4_8MMA_AtomIJNS4_20SM100_MMA_F16BF16_SSISH_SH_fLi128ELi64ELNS4_4UMMA5MajorE0ELSN_0ELNSM_7ScaleInE0ELSO_0EEEEEENS4_6LayoutISC_NS5_IJNSA_ILi0EEESS_SS_EEEEENS5_IJNS4_10UnderscoreESV_SV_EEEEENS4_13SM90_TMA_LOADENS4_14ComposedLayoutINS4_7SwizzleILi3ELi4ELi3EEENS4_18smem_ptr_flag_bitsILi16EEENSR_INS5_IJNSA_ILi8EEESF_EEENS5_IJSF_SB_EEEEEEEvNS4_8identityESY_S18_vS19_EENS_8epilogue10collective18CollectiveEpilogueINS1B_23Sm100TmaWarpSpecializedILi3ELi2ELi32ELb1ELb0EEEJSG_NS5_IJNSR_ISE_SB_EENSR_INSA_ILi32EEESB_EEEEESH_SI_SH_SI_NS1B_6fusion15FusionCallbacksIS1F_NS1K_17LinearCombinationISH_fSH_fLNS_15FloatRoundStyleE2EEESG_S1J_JEEENS4_5SM1004TMEM4LOAD26SM100_TMEM_LOAD_32dp32b32xESY_NSZ_INS10_ILi2ELi4ELi3EEES13_NSR_INS5_IJS14_S1H_EEENS5_IJS1H_SB_EEEEEEENS4_39AutoVectorizingCopyWithAssumedAlignmentILi128EEENS4_14SM90_TMA_STOREES1Y_S20_S20_EEEvvEEEEvNT_6ParamsE:
	.zero		2944


//--------------------- SYMBOLS --------------------------

	.type		.nv.reservedSmem.offset0,@object
	.size		.nv.reservedSmem.offset0,0x4
	.type		.nv.reservedSmem.cap,@object
	.size		.nv.reservedSmem.cap,0x4
	.type		__assertfail,@function
